//
// Generated by NVIDIA NVVM Compiler
//
// Compiler Build ID: CL-36424714
// Cuda compilation tools, release 13.0, V13.0.88
// Based on NVVM 20.0.0
//

.version 9.0
.target sm_100
.address_size 64

	// .globl	_Z18randomChoiceKernelPim
.global .align 4 .b8 precalc_xorwow_matrix[102400];
.global .align 4 .b8 precalc_xorwow_offset_matrix[102400];
.global .align 4 .b8 mrg32k3aM1[2304];
.global .align 4 .b8 mrg32k3aM2[2304];
.global .align 4 .b8 mrg32k3aM1SubSeq[2016];
.global .align 4 .b8 mrg32k3aM2SubSeq[2016];
.global .align 4 .b8 mrg32k3aM1Seq[2304];
.global .align 4 .b8 mrg32k3aM2Seq[2304];
.const .align 8 .b8 __cr_lgamma_table[72];

.visible .entry _Z18randomChoiceKernelPim(
	.param .u64 .ptr .align 1 _Z18randomChoiceKernelPim_param_0,
	.param .u64 _Z18randomChoiceKernelPim_param_1
)
{
	.local .align 8 .b8 	__local_depot0[48];
	.reg .b64 	%SP;
	.reg .b64 	%SPL;
	.reg .pred 	%p<64>;
	.reg .b32 	%r<1202>;
	.reg .b64 	%rd<28>;

	mov.u64 	%SPL, __local_depot0;
	ld.param.u64 	%rd10, [_Z18randomChoiceKernelPim_param_0];
	ld.param.u64 	%rd11, [_Z18randomChoiceKernelPim_param_1];
	mov.u32 	%r541, %ctaid.x;
	mov.u32 	%r542, %ntid.x;
	mov.u32 	%r543, %tid.x;
	mad.lo.s32 	%r1, %r541, %r542, %r543;
	setp.gt.s32 	%p1, %r1, 9;
	@%p1 bra 	$L__BB0_117;
	add.u64 	%rd1, %SPL, 0;
	cvt.s64.s32 	%rd2, %r1;
	cvt.u32.u64 	%r544, %rd11;
	xor.b32  	%r545, %r544, -1429050551;
	mul.lo.s32 	%r546, %r545, 1099087573;
	{ .reg .b32 tmp; mov.b64 {tmp, %r547}, %rd11; }
	xor.b32  	%r548, %r547, -136515619;
	mul.lo.s32 	%r549, %r548, -1703105765;
	add.s32 	%r550, %r546, %r549;
	add.s32 	%r2, %r550, 6615241;
	add.s32 	%r938, %r546, 123456789;
	st.local.v2.u32 	[%rd1], {%r2, %r938};
	xor.b32  	%r551, %r546, 362436069;
	add.s32 	%r552, %r549, 521288629;
	st.local.v2.u32 	[%rd1+8], {%r551, %r552};
	xor.b32  	%r553, %r549, 88675123;
	add.s32 	%r934, %r546, 5783321;
	st.local.v2.u32 	[%rd1+16], {%r553, %r934};
	setp.eq.s32 	%p2, %r1, 0;
	@%p2 bra 	$L__BB0_116;
	mov.b32 	%r921, 0;
	mov.u64 	%rd27, %rd2;
$L__BB0_3:
	mov.u64 	%rd3, %rd27;
	and.b64  	%rd4, %rd3, 3;
	setp.eq.s64 	%p3, %rd4, 0;
	@%p3 bra 	$L__BB0_115;
	mul.wide.u32 	%rd13, %r921, 3200;
	mov.u64 	%rd14, precalc_xorwow_matrix;
	add.s64 	%rd5, %rd14, %rd13;
	mov.b32 	%r934, 0;
	mov.u32 	%r935, %r934;
	mov.u32 	%r936, %r934;
	mov.u32 	%r937, %r934;
	mov.u32 	%r938, %r934;
	mov.u32 	%r927, %r934;
$L__BB0_5:
	mul.wide.u32 	%rd15, %r927, 4;
	add.s64 	%rd16, %rd1, %rd15;
	ld.local.u32 	%r14, [%rd16+4];
	shl.b32 	%r15, %r927, 5;
	mov.b32 	%r933, 0;
$L__BB0_6:
	.pragma "nounroll";
	shr.u32 	%r557, %r14, %r933;
	and.b32  	%r558, %r557, 1;
	setp.eq.b32 	%p4, %r558, 1;
	not.pred 	%p5, %p4;
	add.s32 	%r559, %r15, %r933;
	mul.lo.s32 	%r560, %r559, 5;
	mul.wide.u32 	%rd17, %r560, 4;
	add.s64 	%rd6, %rd5, %rd17;
	@%p5 bra 	$L__BB0_8;
	ld.global.u32 	%r561, [%rd6];
	xor.b32  	%r938, %r938, %r561;
	ld.global.u32 	%r562, [%rd6+4];
	xor.b32  	%r937, %r937, %r562;
	ld.global.u32 	%r563, [%rd6+8];
	xor.b32  	%r936, %r936, %r563;
	ld.global.u32 	%r564, [%rd6+12];
	xor.b32  	%r935, %r935, %r564;
	ld.global.u32 	%r565, [%rd6+16];
	xor.b32  	%r934, %r934, %r565;
$L__BB0_8:
	and.b32  	%r567, %r557, 2;
	setp.eq.s32 	%p6, %r567, 0;
	@%p6 bra 	$L__BB0_10;
	ld.global.u32 	%r568, [%rd6+20];
	xor.b32  	%r938, %r938, %r568;
	ld.global.u32 	%r569, [%rd6+24];
	xor.b32  	%r937, %r937, %r569;
	ld.global.u32 	%r570, [%rd6+28];
	xor.b32  	%r936, %r936, %r570;
	ld.global.u32 	%r571, [%rd6+32];
	xor.b32  	%r935, %r935, %r571;
	ld.global.u32 	%r572, [%rd6+36];
	xor.b32  	%r934, %r934, %r572;
$L__BB0_10:
	and.b32  	%r574, %r557, 4;
	setp.eq.s32 	%p7, %r574, 0;
	@%p7 bra 	$L__BB0_12;
	ld.global.u32 	%r575, [%rd6+40];
	xor.b32  	%r938, %r938, %r575;
	ld.global.u32 	%r576, [%rd6+44];
	xor.b32  	%r937, %r937, %r576;
	ld.global.u32 	%r577, [%rd6+48];
	xor.b32  	%r936, %r936, %r577;
	ld.global.u32 	%r578, [%rd6+52];
	xor.b32  	%r935, %r935, %r578;
	ld.global.u32 	%r579, [%rd6+56];
	xor.b32  	%r934, %r934, %r579;
$L__BB0_12:
	and.b32  	%r581, %r557, 8;
	setp.eq.s32 	%p8, %r581, 0;
	@%p8 bra 	$L__BB0_14;
	ld.global.u32 	%r582, [%rd6+60];
	xor.b32  	%r938, %r938, %r582;
	ld.global.u32 	%r583, [%rd6+64];
	xor.b32  	%r937, %r937, %r583;
	ld.global.u32 	%r584, [%rd6+68];
	xor.b32  	%r936, %r936, %r584;
	ld.global.u32 	%r585, [%rd6+72];
	xor.b32  	%r935, %r935, %r585;
	ld.global.u32 	%r586, [%rd6+76];
	xor.b32  	%r934, %r934, %r586;
$L__BB0_14:
	and.b32  	%r588, %r557, 16;
	setp.eq.s32 	%p9, %r588, 0;
	@%p9 bra 	$L__BB0_16;
	ld.global.u32 	%r589, [%rd6+80];
	xor.b32  	%r938, %r938, %r589;
	ld.global.u32 	%r590, [%rd6+84];
	xor.b32  	%r937, %r937, %r590;
	ld.global.u32 	%r591, [%rd6+88];
	xor.b32  	%r936, %r936, %r591;
	ld.global.u32 	%r592, [%rd6+92];
	xor.b32  	%r935, %r935, %r592;
	ld.global.u32 	%r593, [%rd6+96];
	xor.b32  	%r934, %r934, %r593;
$L__BB0_16:
	and.b32  	%r595, %r557, 32;
	setp.eq.s32 	%p10, %r595, 0;
	@%p10 bra 	$L__BB0_18;
	ld.global.u32 	%r596, [%rd6+100];
	xor.b32  	%r938, %r938, %r596;
	ld.global.u32 	%r597, [%rd6+104];
	xor.b32  	%r937, %r937, %r597;
	ld.global.u32 	%r598, [%rd6+108];
	xor.b32  	%r936, %r936, %r598;
	ld.global.u32 	%r599, [%rd6+112];
	xor.b32  	%r935, %r935, %r599;
	ld.global.u32 	%r600, [%rd6+116];
	xor.b32  	%r934, %r934, %r600;
$L__BB0_18:
	and.b32  	%r602, %r557, 64;
	setp.eq.s32 	%p11, %r602, 0;
	@%p11 bra 	$L__BB0_20;
	ld.global.u32 	%r603, [%rd6+120];
	xor.b32  	%r938, %r938, %r603;
	ld.global.u32 	%r604, [%rd6+124];
	xor.b32  	%r937, %r937, %r604;
	ld.global.u32 	%r605, [%rd6+128];
	xor.b32  	%r936, %r936, %r605;
	ld.global.u32 	%r606, [%rd6+132];
	xor.b32  	%r935, %r935, %r606;
	ld.global.u32 	%r607, [%rd6+136];
	xor.b32  	%r934, %r934, %r607;
$L__BB0_20:
	and.b32  	%r609, %r557, 128;
	setp.eq.s32 	%p12, %r609, 0;
	@%p12 bra 	$L__BB0_22;
	ld.global.u32 	%r610, [%rd6+140];
	xor.b32  	%r938, %r938, %r610;
	ld.global.u32 	%r611, [%rd6+144];
	xor.b32  	%r937, %r937, %r611;
	ld.global.u32 	%r612, [%rd6+148];
	xor.b32  	%r936, %r936, %r612;
	ld.global.u32 	%r613, [%rd6+152];
	xor.b32  	%r935, %r935, %r613;
	ld.global.u32 	%r614, [%rd6+156];
	xor.b32  	%r934, %r934, %r614;
$L__BB0_22:
	and.b32  	%r616, %r557, 256;
	setp.eq.s32 	%p13, %r616, 0;
	@%p13 bra 	$L__BB0_24;
	ld.global.u32 	%r617, [%rd6+160];
	xor.b32  	%r938, %r938, %r617;
	ld.global.u32 	%r618, [%rd6+164];
	xor.b32  	%r937, %r937, %r618;
	ld.global.u32 	%r619, [%rd6+168];
	xor.b32  	%r936, %r936, %r619;
	ld.global.u32 	%r620, [%rd6+172];
	xor.b32  	%r935, %r935, %r620;
	ld.global.u32 	%r621, [%rd6+176];
	xor.b32  	%r934, %r934, %r621;
$L__BB0_24:
	and.b32  	%r623, %r557, 512;
	setp.eq.s32 	%p14, %r623, 0;
	@%p14 bra 	$L__BB0_26;
	ld.global.u32 	%r624, [%rd6+180];
	xor.b32  	%r938, %r938, %r624;
	ld.global.u32 	%r625, [%rd6+184];
	xor.b32  	%r937, %r937, %r625;
	ld.global.u32 	%r626, [%rd6+188];
	xor.b32  	%r936, %r936, %r626;
	ld.global.u32 	%r627, [%rd6+192];
	xor.b32  	%r935, %r935, %r627;
	ld.global.u32 	%r628, [%rd6+196];
	xor.b32  	%r934, %r934, %r628;
$L__BB0_26:
	and.b32  	%r630, %r557, 1024;
	setp.eq.s32 	%p15, %r630, 0;
	@%p15 bra 	$L__BB0_28;
	ld.global.u32 	%r631, [%rd6+200];
	xor.b32  	%r938, %r938, %r631;
	ld.global.u32 	%r632, [%rd6+204];
	xor.b32  	%r937, %r937, %r632;
	ld.global.u32 	%r633, [%rd6+208];
	xor.b32  	%r936, %r936, %r633;
	ld.global.u32 	%r634, [%rd6+212];
	xor.b32  	%r935, %r935, %r634;
	ld.global.u32 	%r635, [%rd6+216];
	xor.b32  	%r934, %r934, %r635;
$L__BB0_28:
	and.b32  	%r637, %r557, 2048;
	setp.eq.s32 	%p16, %r637, 0;
	@%p16 bra 	$L__BB0_30;
	ld.global.u32 	%r638, [%rd6+220];
	xor.b32  	%r938, %r938, %r638;
	ld.global.u32 	%r639, [%rd6+224];
	xor.b32  	%r937, %r937, %r639;
	ld.global.u32 	%r640, [%rd6+228];
	xor.b32  	%r936, %r936, %r640;
	ld.global.u32 	%r641, [%rd6+232];
	xor.b32  	%r935, %r935, %r641;
	ld.global.u32 	%r642, [%rd6+236];
	xor.b32  	%r934, %r934, %r642;
$L__BB0_30:
	and.b32  	%r644, %r557, 4096;
	setp.eq.s32 	%p17, %r644, 0;
	@%p17 bra 	$L__BB0_32;
	ld.global.u32 	%r645, [%rd6+240];
	xor.b32  	%r938, %r938, %r645;
	ld.global.u32 	%r646, [%rd6+244];
	xor.b32  	%r937, %r937, %r646;
	ld.global.u32 	%r647, [%rd6+248];
	xor.b32  	%r936, %r936, %r647;
	ld.global.u32 	%r648, [%rd6+252];
	xor.b32  	%r935, %r935, %r648;
	ld.global.u32 	%r649, [%rd6+256];
	xor.b32  	%r934, %r934, %r649;
$L__BB0_32:
	and.b32  	%r651, %r557, 8192;
	setp.eq.s32 	%p18, %r651, 0;
	@%p18 bra 	$L__BB0_34;
	ld.global.u32 	%r652, [%rd6+260];
	xor.b32  	%r938, %r938, %r652;
	ld.global.u32 	%r653, [%rd6+264];
	xor.b32  	%r937, %r937, %r653;
	ld.global.u32 	%r654, [%rd6+268];
	xor.b32  	%r936, %r936, %r654;
	ld.global.u32 	%r655, [%rd6+272];
	xor.b32  	%r935, %r935, %r655;
	ld.global.u32 	%r656, [%rd6+276];
	xor.b32  	%r934, %r934, %r656;
$L__BB0_34:
	and.b32  	%r658, %r557, 16384;
	setp.eq.s32 	%p19, %r658, 0;
	@%p19 bra 	$L__BB0_36;
	ld.global.u32 	%r659, [%rd6+280];
	xor.b32  	%r938, %r938, %r659;
	ld.global.u32 	%r660, [%rd6+284];
	xor.b32  	%r937, %r937, %r660;
	ld.global.u32 	%r661, [%rd6+288];
	xor.b32  	%r936, %r936, %r661;
	ld.global.u32 	%r662, [%rd6+292];
	xor.b32  	%r935, %r935, %r662;
	ld.global.u32 	%r663, [%rd6+296];
	xor.b32  	%r934, %r934, %r663;
$L__BB0_36:
	and.b32  	%r665, %r557, 32768;
	setp.eq.s32 	%p20, %r665, 0;
	@%p20 bra 	$L__BB0_38;
	ld.global.u32 	%r666, [%rd6+300];
	xor.b32  	%r938, %r938, %r666;
	ld.global.u32 	%r667, [%rd6+304];
	xor.b32  	%r937, %r937, %r667;
	ld.global.u32 	%r668, [%rd6+308];
	xor.b32  	%r936, %r936, %r668;
	ld.global.u32 	%r669, [%rd6+312];
	xor.b32  	%r935, %r935, %r669;
	ld.global.u32 	%r670, [%rd6+316];
	xor.b32  	%r934, %r934, %r670;
$L__BB0_38:
	add.s32 	%r933, %r933, 16;
	setp.ne.s32 	%p21, %r933, 32;
	@%p21 bra 	$L__BB0_6;
	mad.lo.s32 	%r671, %r927, -31, %r15;
	add.s32 	%r927, %r671, 1;
	setp.ne.s32 	%p22, %r927, 5;
	@%p22 bra 	$L__BB0_5;
	st.local.u32 	[%rd1+4], %r938;
	st.local.v2.u32 	[%rd1+8], {%r937, %r936};
	st.local.v2.u32 	[%rd1+16], {%r935, %r934};
	setp.eq.s64 	%p23, %rd4, 1;
	@%p23 bra 	$L__BB0_115;
	mov.b32 	%r934, 0;
	mov.u32 	%r1027, %r934;
	mov.u32 	%r1028, %r934;
	mov.u32 	%r1029, %r934;
	mov.u32 	%r938, %r934;
	mov.u32 	%r1019, %r934;
$L__BB0_42:
	mul.wide.u32 	%rd18, %r1019, 4;
	add.s64 	%rd19, %rd1, %rd18;
	ld.local.u32 	%r190, [%rd19+4];
	shl.b32 	%r191, %r1019, 5;
	mov.b32 	%r1025, 0;
$L__BB0_43:
	.pragma "nounroll";
	shr.u32 	%r674, %r190, %r1025;
	and.b32  	%r675, %r674, 1;
	setp.eq.b32 	%p24, %r675, 1;
	not.pred 	%p25, %p24;
	add.s32 	%r676, %r191, %r1025;
	mul.lo.s32 	%r677, %r676, 5;
	mul.wide.u32 	%rd20, %r677, 4;
	add.s64 	%rd7, %rd5, %rd20;
	@%p25 bra 	$L__BB0_45;
	ld.global.u32 	%r678, [%rd7];
	xor.b32  	%r938, %r938, %r678;
	ld.global.u32 	%r679, [%rd7+4];
	xor.b32  	%r1029, %r1029, %r679;
	ld.global.u32 	%r680, [%rd7+8];
	xor.b32  	%r1028, %r1028, %r680;
	ld.global.u32 	%r681, [%rd7+12];
	xor.b32  	%r1027, %r1027, %r681;
	ld.global.u32 	%r682, [%rd7+16];
	xor.b32  	%r934, %r934, %r682;
$L__BB0_45:
	and.b32  	%r684, %r674, 2;
	setp.eq.s32 	%p26, %r684, 0;
	@%p26 bra 	$L__BB0_47;
	ld.global.u32 	%r685, [%rd7+20];
	xor.b32  	%r938, %r938, %r685;
	ld.global.u32 	%r686, [%rd7+24];
	xor.b32  	%r1029, %r1029, %r686;
	ld.global.u32 	%r687, [%rd7+28];
	xor.b32  	%r1028, %r1028, %r687;
	ld.global.u32 	%r688, [%rd7+32];
	xor.b32  	%r1027, %r1027, %r688;
	ld.global.u32 	%r689, [%rd7+36];
	xor.b32  	%r934, %r934, %r689;
$L__BB0_47:
	and.b32  	%r691, %r674, 4;
	setp.eq.s32 	%p27, %r691, 0;
	@%p27 bra 	$L__BB0_49;
	ld.global.u32 	%r692, [%rd7+40];
	xor.b32  	%r938, %r938, %r692;
	ld.global.u32 	%r693, [%rd7+44];
	xor.b32  	%r1029, %r1029, %r693;
	ld.global.u32 	%r694, [%rd7+48];
	xor.b32  	%r1028, %r1028, %r694;
	ld.global.u32 	%r695, [%rd7+52];
	xor.b32  	%r1027, %r1027, %r695;
	ld.global.u32 	%r696, [%rd7+56];
	xor.b32  	%r934, %r934, %r696;
$L__BB0_49:
	and.b32  	%r698, %r674, 8;
	setp.eq.s32 	%p28, %r698, 0;
	@%p28 bra 	$L__BB0_51;
	ld.global.u32 	%r699, [%rd7+60];
	xor.b32  	%r938, %r938, %r699;
	ld.global.u32 	%r700, [%rd7+64];
	xor.b32  	%r1029, %r1029, %r700;
	ld.global.u32 	%r701, [%rd7+68];
	xor.b32  	%r1028, %r1028, %r701;
	ld.global.u32 	%r702, [%rd7+72];
	xor.b32  	%r1027, %r1027, %r702;
	ld.global.u32 	%r703, [%rd7+76];
	xor.b32  	%r934, %r934, %r703;
$L__BB0_51:
	and.b32  	%r705, %r674, 16;
	setp.eq.s32 	%p29, %r705, 0;
	@%p29 bra 	$L__BB0_53;
	ld.global.u32 	%r706, [%rd7+80];
	xor.b32  	%r938, %r938, %r706;
	ld.global.u32 	%r707, [%rd7+84];
	xor.b32  	%r1029, %r1029, %r707;
	ld.global.u32 	%r708, [%rd7+88];
	xor.b32  	%r1028, %r1028, %r708;
	ld.global.u32 	%r709, [%rd7+92];
	xor.b32  	%r1027, %r1027, %r709;
	ld.global.u32 	%r710, [%rd7+96];
	xor.b32  	%r934, %r934, %r710;
$L__BB0_53:
	and.b32  	%r712, %r674, 32;
	setp.eq.s32 	%p30, %r712, 0;
	@%p30 bra 	$L__BB0_55;
	ld.global.u32 	%r713, [%rd7+100];
	xor.b32  	%r938, %r938, %r713;
	ld.global.u32 	%r714, [%rd7+104];
	xor.b32  	%r1029, %r1029, %r714;
	ld.global.u32 	%r715, [%rd7+108];
	xor.b32  	%r1028, %r1028, %r715;
	ld.global.u32 	%r716, [%rd7+112];
	xor.b32  	%r1027, %r1027, %r716;
	ld.global.u32 	%r717, [%rd7+116];
	xor.b32  	%r934, %r934, %r717;
$L__BB0_55:
	and.b32  	%r719, %r674, 64;
	setp.eq.s32 	%p31, %r719, 0;
	@%p31 bra 	$L__BB0_57;
	ld.global.u32 	%r720, [%rd7+120];
	xor.b32  	%r938, %r938, %r720;
	ld.global.u32 	%r721, [%rd7+124];
	xor.b32  	%r1029, %r1029, %r721;
	ld.global.u32 	%r722, [%rd7+128];
	xor.b32  	%r1028, %r1028, %r722;
	ld.global.u32 	%r723, [%rd7+132];
	xor.b32  	%r1027, %r1027, %r723;
	ld.global.u32 	%r724, [%rd7+136];
	xor.b32  	%r934, %r934, %r724;
$L__BB0_57:
	and.b32  	%r726, %r674, 128;
	setp.eq.s32 	%p32, %r726, 0;
	@%p32 bra 	$L__BB0_59;
	ld.global.u32 	%r727, [%rd7+140];
	xor.b32  	%r938, %r938, %r727;
	ld.global.u32 	%r728, [%rd7+144];
	xor.b32  	%r1029, %r1029, %r728;
	ld.global.u32 	%r729, [%rd7+148];
	xor.b32  	%r1028, %r1028, %r729;
	ld.global.u32 	%r730, [%rd7+152];
	xor.b32  	%r1027, %r1027, %r730;
	ld.global.u32 	%r731, [%rd7+156];
	xor.b32  	%r934, %r934, %r731;
$L__BB0_59:
	and.b32  	%r733, %r674, 256;
	setp.eq.s32 	%p33, %r733, 0;
	@%p33 bra 	$L__BB0_61;
	ld.global.u32 	%r734, [%rd7+160];
	xor.b32  	%r938, %r938, %r734;
	ld.global.u32 	%r735, [%rd7+164];
	xor.b32  	%r1029, %r1029, %r735;
	ld.global.u32 	%r736, [%rd7+168];
	xor.b32  	%r1028, %r1028, %r736;
	ld.global.u32 	%r737, [%rd7+172];
	xor.b32  	%r1027, %r1027, %r737;
	ld.global.u32 	%r738, [%rd7+176];
	xor.b32  	%r934, %r934, %r738;
$L__BB0_61:
	and.b32  	%r740, %r674, 512;
	setp.eq.s32 	%p34, %r740, 0;
	@%p34 bra 	$L__BB0_63;
	ld.global.u32 	%r741, [%rd7+180];
	xor.b32  	%r938, %r938, %r741;
	ld.global.u32 	%r742, [%rd7+184];
	xor.b32  	%r1029, %r1029, %r742;
	ld.global.u32 	%r743, [%rd7+188];
	xor.b32  	%r1028, %r1028, %r743;
	ld.global.u32 	%r744, [%rd7+192];
	xor.b32  	%r1027, %r1027, %r744;
	ld.global.u32 	%r745, [%rd7+196];
	xor.b32  	%r934, %r934, %r745;
$L__BB0_63:
	and.b32  	%r747, %r674, 1024;
	setp.eq.s32 	%p35, %r747, 0;
	@%p35 bra 	$L__BB0_65;
	ld.global.u32 	%r748, [%rd7+200];
	xor.b32  	%r938, %r938, %r748;
	ld.global.u32 	%r749, [%rd7+204];
	xor.b32  	%r1029, %r1029, %r749;
	ld.global.u32 	%r750, [%rd7+208];
	xor.b32  	%r1028, %r1028, %r750;
	ld.global.u32 	%r751, [%rd7+212];
	xor.b32  	%r1027, %r1027, %r751;
	ld.global.u32 	%r752, [%rd7+216];
	xor.b32  	%r934, %r934, %r752;
$L__BB0_65:
	and.b32  	%r754, %r674, 2048;
	setp.eq.s32 	%p36, %r754, 0;
	@%p36 bra 	$L__BB0_67;
	ld.global.u32 	%r755, [%rd7+220];
	xor.b32  	%r938, %r938, %r755;
	ld.global.u32 	%r756, [%rd7+224];
	xor.b32  	%r1029, %r1029, %r756;
	ld.global.u32 	%r757, [%rd7+228];
	xor.b32  	%r1028, %r1028, %r757;
	ld.global.u32 	%r758, [%rd7+232];
	xor.b32  	%r1027, %r1027, %r758;
	ld.global.u32 	%r759, [%rd7+236];
	xor.b32  	%r934, %r934, %r759;
$L__BB0_67:
	and.b32  	%r761, %r674, 4096;
	setp.eq.s32 	%p37, %r761, 0;
	@%p37 bra 	$L__BB0_69;
	ld.global.u32 	%r762, [%rd7+240];
	xor.b32  	%r938, %r938, %r762;
	ld.global.u32 	%r763, [%rd7+244];
	xor.b32  	%r1029, %r1029, %r763;
	ld.global.u32 	%r764, [%rd7+248];
	xor.b32  	%r1028, %r1028, %r764;
	ld.global.u32 	%r765, [%rd7+252];
	xor.b32  	%r1027, %r1027, %r765;
	ld.global.u32 	%r766, [%rd7+256];
	xor.b32  	%r934, %r934, %r766;
$L__BB0_69:
	and.b32  	%r768, %r674, 8192;
	setp.eq.s32 	%p38, %r768, 0;
	@%p38 bra 	$L__BB0_71;
	ld.global.u32 	%r769, [%rd7+260];
	xor.b32  	%r938, %r938, %r769;
	ld.global.u32 	%r770, [%rd7+264];
	xor.b32  	%r1029, %r1029, %r770;
	ld.global.u32 	%r771, [%rd7+268];
	xor.b32  	%r1028, %r1028, %r771;
	ld.global.u32 	%r772, [%rd7+272];
	xor.b32  	%r1027, %r1027, %r772;
	ld.global.u32 	%r773, [%rd7+276];
	xor.b32  	%r934, %r934, %r773;
$L__BB0_71:
	and.b32  	%r775, %r674, 16384;
	setp.eq.s32 	%p39, %r775, 0;
	@%p39 bra 	$L__BB0_73;
	ld.global.u32 	%r776, [%rd7+280];
	xor.b32  	%r938, %r938, %r776;
	ld.global.u32 	%r777, [%rd7+284];
	xor.b32  	%r1029, %r1029, %r777;
	ld.global.u32 	%r778, [%rd7+288];
	xor.b32  	%r1028, %r1028, %r778;
	ld.global.u32 	%r779, [%rd7+292];
	xor.b32  	%r1027, %r1027, %r779;
	ld.global.u32 	%r780, [%rd7+296];
	xor.b32  	%r934, %r934, %r780;
$L__BB0_73:
	and.b32  	%r782, %r674, 32768;
	setp.eq.s32 	%p40, %r782, 0;
	@%p40 bra 	$L__BB0_75;
	ld.global.u32 	%r783, [%rd7+300];
	xor.b32  	%r938, %r938, %r783;
	ld.global.u32 	%r784, [%rd7+304];
	xor.b32  	%r1029, %r1029, %r784;
	ld.global.u32 	%r785, [%rd7+308];
	xor.b32  	%r1028, %r1028, %r785;
	ld.global.u32 	%r786, [%rd7+312];
	xor.b32  	%r1027, %r1027, %r786;
	ld.global.u32 	%r787, [%rd7+316];
	xor.b32  	%r934, %r934, %r787;
$L__BB0_75:
	add.s32 	%r1025, %r1025, 16;
	setp.ne.s32 	%p41, %r1025, 32;
	@%p41 bra 	$L__BB0_43;
	mad.lo.s32 	%r788, %r1019, -31, %r191;
	add.s32 	%r1019, %r788, 1;
	setp.ne.s32 	%p42, %r1019, 5;
	@%p42 bra 	$L__BB0_42;
	st.local.u32 	[%rd1+4], %r938;
	st.local.v2.u32 	[%rd1+8], {%r1029, %r1028};
	st.local.v2.u32 	[%rd1+16], {%r1027, %r934};
	setp.ne.s64 	%p43, %rd4, 3;
	@%p43 bra 	$L__BB0_115;
	mov.b32 	%r934, 0;
	mov.u32 	%r1119, %r934;
	mov.u32 	%r1120, %r934;
	mov.u32 	%r1121, %r934;
	mov.u32 	%r938, %r934;
	mov.u32 	%r1111, %r934;
$L__BB0_79:
	mul.wide.u32 	%rd21, %r1111, 4;
	add.s64 	%rd22, %rd1, %rd21;
	ld.local.u32 	%r366, [%rd22+4];
	shl.b32 	%r367, %r1111, 5;
	mov.b32 	%r1117, 0;
$L__BB0_80:
	.pragma "nounroll";
	shr.u32 	%r791, %r366, %r1117;
	and.b32  	%r792, %r791, 1;
	setp.eq.b32 	%p44, %r792, 1;
	not.pred 	%p45, %p44;
	add.s32 	%r793, %r367, %r1117;
	mul.lo.s32 	%r794, %r793, 5;
	mul.wide.u32 	%rd23, %r794, 4;
	add.s64 	%rd8, %rd5, %rd23;
	@%p45 bra 	$L__BB0_82;
	ld.global.u32 	%r795, [%rd8];
	xor.b32  	%r938, %r938, %r795;
	ld.global.u32 	%r796, [%rd8+4];
	xor.b32  	%r1121, %r1121, %r796;
	ld.global.u32 	%r797, [%rd8+8];
	xor.b32  	%r1120, %r1120, %r797;
	ld.global.u32 	%r798, [%rd8+12];
	xor.b32  	%r1119, %r1119, %r798;
	ld.global.u32 	%r799, [%rd8+16];
	xor.b32  	%r934, %r934, %r799;
$L__BB0_82:
	and.b32  	%r801, %r791, 2;
	setp.eq.s32 	%p46, %r801, 0;
	@%p46 bra 	$L__BB0_84;
	ld.global.u32 	%r802, [%rd8+20];
	xor.b32  	%r938, %r938, %r802;
	ld.global.u32 	%r803, [%rd8+24];
	xor.b32  	%r1121, %r1121, %r803;
	ld.global.u32 	%r804, [%rd8+28];
	xor.b32  	%r1120, %r1120, %r804;
	ld.global.u32 	%r805, [%rd8+32];
	xor.b32  	%r1119, %r1119, %r805;
	ld.global.u32 	%r806, [%rd8+36];
	xor.b32  	%r934, %r934, %r806;
$L__BB0_84:
	and.b32  	%r808, %r791, 4;
	setp.eq.s32 	%p47, %r808, 0;
	@%p47 bra 	$L__BB0_86;
	ld.global.u32 	%r809, [%rd8+40];
	xor.b32  	%r938, %r938, %r809;
	ld.global.u32 	%r810, [%rd8+44];
	xor.b32  	%r1121, %r1121, %r810;
	ld.global.u32 	%r811, [%rd8+48];
	xor.b32  	%r1120, %r1120, %r811;
	ld.global.u32 	%r812, [%rd8+52];
	xor.b32  	%r1119, %r1119, %r812;
	ld.global.u32 	%r813, [%rd8+56];
	xor.b32  	%r934, %r934, %r813;
$L__BB0_86:
	and.b32  	%r815, %r791, 8;
	setp.eq.s32 	%p48, %r815, 0;
	@%p48 bra 	$L__BB0_88;
	ld.global.u32 	%r816, [%rd8+60];
	xor.b32  	%r938, %r938, %r816;
	ld.global.u32 	%r817, [%rd8+64];
	xor.b32  	%r1121, %r1121, %r817;
	ld.global.u32 	%r818, [%rd8+68];
	xor.b32  	%r1120, %r1120, %r818;
	ld.global.u32 	%r819, [%rd8+72];
	xor.b32  	%r1119, %r1119, %r819;
	ld.global.u32 	%r820, [%rd8+76];
	xor.b32  	%r934, %r934, %r820;
$L__BB0_88:
	and.b32  	%r822, %r791, 16;
	setp.eq.s32 	%p49, %r822, 0;
	@%p49 bra 	$L__BB0_90;
	ld.global.u32 	%r823, [%rd8+80];
	xor.b32  	%r938, %r938, %r823;
	ld.global.u32 	%r824, [%rd8+84];
	xor.b32  	%r1121, %r1121, %r824;
	ld.global.u32 	%r825, [%rd8+88];
	xor.b32  	%r1120, %r1120, %r825;
	ld.global.u32 	%r826, [%rd8+92];
	xor.b32  	%r1119, %r1119, %r826;
	ld.global.u32 	%r827, [%rd8+96];
	xor.b32  	%r934, %r934, %r827;
$L__BB0_90:
	and.b32  	%r829, %r791, 32;
	setp.eq.s32 	%p50, %r829, 0;
	@%p50 bra 	$L__BB0_92;
	ld.global.u32 	%r830, [%rd8+100];
	xor.b32  	%r938, %r938, %r830;
	ld.global.u32 	%r831, [%rd8+104];
	xor.b32  	%r1121, %r1121, %r831;
	ld.global.u32 	%r832, [%rd8+108];
	xor.b32  	%r1120, %r1120, %r832;
	ld.global.u32 	%r833, [%rd8+112];
	xor.b32  	%r1119, %r1119, %r833;
	ld.global.u32 	%r834, [%rd8+116];
	xor.b32  	%r934, %r934, %r834;
$L__BB0_92:
	and.b32  	%r836, %r791, 64;
	setp.eq.s32 	%p51, %r836, 0;
	@%p51 bra 	$L__BB0_94;
	ld.global.u32 	%r837, [%rd8+120];
	xor.b32  	%r938, %r938, %r837;
	ld.global.u32 	%r838, [%rd8+124];
	xor.b32  	%r1121, %r1121, %r838;
	ld.global.u32 	%r839, [%rd8+128];
	xor.b32  	%r1120, %r1120, %r839;
	ld.global.u32 	%r840, [%rd8+132];
	xor.b32  	%r1119, %r1119, %r840;
	ld.global.u32 	%r841, [%rd8+136];
	xor.b32  	%r934, %r934, %r841;
$L__BB0_94:
	and.b32  	%r843, %r791, 128;
	setp.eq.s32 	%p52, %r843, 0;
	@%p52 bra 	$L__BB0_96;
	ld.global.u32 	%r844, [%rd8+140];
	xor.b32  	%r938, %r938, %r844;
	ld.global.u32 	%r845, [%rd8+144];
	xor.b32  	%r1121, %r1121, %r845;
	ld.global.u32 	%r846, [%rd8+148];
	xor.b32  	%r1120, %r1120, %r846;
	ld.global.u32 	%r847, [%rd8+152];
	xor.b32  	%r1119, %r1119, %r847;
	ld.global.u32 	%r848, [%rd8+156];
	xor.b32  	%r934, %r934, %r848;
$L__BB0_96:
	and.b32  	%r850, %r791, 256;
	setp.eq.s32 	%p53, %r850, 0;
	@%p53 bra 	$L__BB0_98;
	ld.global.u32 	%r851, [%rd8+160];
	xor.b32  	%r938, %r938, %r851;
	ld.global.u32 	%r852, [%rd8+164];
	xor.b32  	%r1121, %r1121, %r852;
	ld.global.u32 	%r853, [%rd8+168];
	xor.b32  	%r1120, %r1120, %r853;
	ld.global.u32 	%r854, [%rd8+172];
	xor.b32  	%r1119, %r1119, %r854;
	ld.global.u32 	%r855, [%rd8+176];
	xor.b32  	%r934, %r934, %r855;
$L__BB0_98:
	and.b32  	%r857, %r791, 512;
	setp.eq.s32 	%p54, %r857, 0;
	@%p54 bra 	$L__BB0_100;
	ld.global.u32 	%r858, [%rd8+180];
	xor.b32  	%r938, %r938, %r858;
	ld.global.u32 	%r859, [%rd8+184];
	xor.b32  	%r1121, %r1121, %r859;
	ld.global.u32 	%r860, [%rd8+188];
	xor.b32  	%r1120, %r1120, %r860;
	ld.global.u32 	%r861, [%rd8+192];
	xor.b32  	%r1119, %r1119, %r861;
	ld.global.u32 	%r862, [%rd8+196];
	xor.b32  	%r934, %r934, %r862;
$L__BB0_100:
	and.b32  	%r864, %r791, 1024;
	setp.eq.s32 	%p55, %r864, 0;
	@%p55 bra 	$L__BB0_102;
	ld.global.u32 	%r865, [%rd8+200];
	xor.b32  	%r938, %r938, %r865;
	ld.global.u32 	%r866, [%rd8+204];
	xor.b32  	%r1121, %r1121, %r866;
	ld.global.u32 	%r867, [%rd8+208];
	xor.b32  	%r1120, %r1120, %r867;
	ld.global.u32 	%r868, [%rd8+212];
	xor.b32  	%r1119, %r1119, %r868;
	ld.global.u32 	%r869, [%rd8+216];
	xor.b32  	%r934, %r934, %r869;
$L__BB0_102:
	and.b32  	%r871, %r791, 2048;
	setp.eq.s32 	%p56, %r871, 0;
	@%p56 bra 	$L__BB0_104;
	ld.global.u32 	%r872, [%rd8+220];
	xor.b32  	%r938, %r938, %r872;
	ld.global.u32 	%r873, [%rd8+224];
	xor.b32  	%r1121, %r1121, %r873;
	ld.global.u32 	%r874, [%rd8+228];
	xor.b32  	%r1120, %r1120, %r874;
	ld.global.u32 	%r875, [%rd8+232];
	xor.b32  	%r1119, %r1119, %r875;
	ld.global.u32 	%r876, [%rd8+236];
	xor.b32  	%r934, %r934, %r876;
$L__BB0_104:
	and.b32  	%r878, %r791, 4096;
	setp.eq.s32 	%p57, %r878, 0;
	@%p57 bra 	$L__BB0_106;
	ld.global.u32 	%r879, [%rd8+240];
	xor.b32  	%r938, %r938, %r879;
	ld.global.u32 	%r880, [%rd8+244];
	xor.b32  	%r1121, %r1121, %r880;
	ld.global.u32 	%r881, [%rd8+248];
	xor.b32  	%r1120, %r1120, %r881;
	ld.global.u32 	%r882, [%rd8+252];
	xor.b32  	%r1119, %r1119, %r882;
	ld.global.u32 	%r883, [%rd8+256];
	xor.b32  	%r934, %r934, %r883;
$L__BB0_106:
	and.b32  	%r885, %r791, 8192;
	setp.eq.s32 	%p58, %r885, 0;
	@%p58 bra 	$L__BB0_108;
	ld.global.u32 	%r886, [%rd8+260];
	xor.b32  	%r938, %r938, %r886;
	ld.global.u32 	%r887, [%rd8+264];
	xor.b32  	%r1121, %r1121, %r887;
	ld.global.u32 	%r888, [%rd8+268];
	xor.b32  	%r1120, %r1120, %r888;
	ld.global.u32 	%r889, [%rd8+272];
	xor.b32  	%r1119, %r1119, %r889;
	ld.global.u32 	%r890, [%rd8+276];
	xor.b32  	%r934, %r934, %r890;
$L__BB0_108:
	and.b32  	%r892, %r791, 16384;
	setp.eq.s32 	%p59, %r892, 0;
	@%p59 bra 	$L__BB0_110;
	ld.global.u32 	%r893, [%rd8+280];
	xor.b32  	%r938, %r938, %r893;
	ld.global.u32 	%r894, [%rd8+284];
	xor.b32  	%r1121, %r1121, %r894;
	ld.global.u32 	%r895, [%rd8+288];
	xor.b32  	%r1120, %r1120, %r895;
	ld.global.u32 	%r896, [%rd8+292];
	xor.b32  	%r1119, %r1119, %r896;
	ld.global.u32 	%r897, [%rd8+296];
	xor.b32  	%r934, %r934, %r897;
$L__BB0_110:
	and.b32  	%r899, %r791, 32768;
	setp.eq.s32 	%p60, %r899, 0;
	@%p60 bra 	$L__BB0_112;
	ld.global.u32 	%r900, [%rd8+300];
	xor.b32  	%r938, %r938, %r900;
	ld.global.u32 	%r901, [%rd8+304];
	xor.b32  	%r1121, %r1121, %r901;
	ld.global.u32 	%r902, [%rd8+308];
	xor.b32  	%r1120, %r1120, %r902;
	ld.global.u32 	%r903, [%rd8+312];
	xor.b32  	%r1119, %r1119, %r903;
	ld.global.u32 	%r904, [%rd8+316];
	xor.b32  	%r934, %r934, %r904;
$L__BB0_112:
	add.s32 	%r1117, %r1117, 16;
	setp.ne.s32 	%p61, %r1117, 32;
	@%p61 bra 	$L__BB0_80;
	mad.lo.s32 	%r905, %r1111, -31, %r367;
	add.s32 	%r1111, %r905, 1;
	setp.ne.s32 	%p62, %r1111, 5;
	@%p62 bra 	$L__BB0_79;
	st.local.u32 	[%rd1+4], %r938;
	st.local.v2.u32 	[%rd1+8], {%r1121, %r1120};
	st.local.v2.u32 	[%rd1+16], {%r1119, %r934};
$L__BB0_115:
	shr.u64 	%rd27, %rd3, 2;
	add.s32 	%r921, %r921, 1;
	setp.gt.u64 	%p63, %rd3, 3;
	@%p63 bra 	$L__BB0_3;
$L__BB0_116:
	shr.u32 	%r906, %r938, 2;
	xor.b32  	%r907, %r906, %r938;
	shl.b32 	%r908, %r934, 4;
	shl.b32 	%r909, %r907, 1;
	xor.b32  	%r910, %r909, %r908;
	xor.b32  	%r911, %r910, %r907;
	xor.b32  	%r912, %r911, %r934;
	add.s32 	%r913, %r2, %r912;
	add.s32 	%r914, %r913, 362437;
	mul.hi.u32 	%r915, %r914, -1431655765;
	shr.u32 	%r916, %r915, 1;
	mul.lo.s32 	%r917, %r916, 3;
	sub.s32 	%r918, %r914, %r917;
	cvta.to.global.u64 	%rd24, %rd10;
	shl.b64 	%rd25, %rd2, 2;
	add.s64 	%rd26, %rd24, %rd25;
	st.global.u32 	[%rd26], %r918;
$L__BB0_117:
	ret;

}


// ===== COMPILED SASS (sm_100) =====

	.target	sm_100

	.elftype	@"ET_EXEC"


//--------------------- .note.nv.tkinfo           --------------------------
	.section	.note.nv.tkinfo,"",@"SHT_NOTE"
	.sectionflags	@"SHF_NOTE_NV_TKINFO"
	.tkinfo
        /*0018*/ 	.word	0x00000002
        /*0030*/ 	.string	""
        /*0030*/ 	.string	"ptxas"
        /*0030*/ 	.string	"Cuda compilation tools, release 13.0, V13.0.88"
        /*0030*/ 	.string	"Build cuda_13.0.r13.0/compiler.36424714_0"
        /*0030*/ 	.string	"-arch sm_100 -m 64 "



//--------------------- .note.nv.cuinfo           --------------------------
	.section	.note.nv.cuinfo,"",@"SHT_NOTE"
	.sectionflags	@"SHF_NOTE_NV_CUINFO"
        /*0018*/ 	.short	0x0002
        /*001a*/ 	.short	0x0064
        /*001c*/ 	.short	0x0082
	.zero		2


//--------------------- .nv.info                  --------------------------
	.section	.nv.info,"",@"SHT_CUDA_INFO"
	.align	4


	//----- nvinfo : EIATTR_REGCOUNT
	.align		4
        /*0000*/ 	.byte	0x04, 0x2f
        /*0002*/ 	.short	(.L_10 - .L_9)
	.align		4
.L_9:
        /*0004*/ 	.word	index@(_Z18randomChoiceKernelPim)
        /*0008*/ 	.word	0x0000001f


	//----- nvinfo : EIATTR_FRAME_SIZE
	.align		4
.L_10:
        /*000c*/ 	.byte	0x04, 0x11
        /*000e*/ 	.short	(.L_12 - .L_11)
	.align		4
.L_11:
        /*0010*/ 	.word	index@(_Z18randomChoiceKernelPim)
        /*0014*/ 	.word	0x00000030


	//----- nvinfo : EIATTR_MIN_STACK_SIZE
	.align		4
.L_12:
        /*0018*/ 	.byte	0x04, 0x12
        /*001a*/ 	.short	(.L_14 - .L_13)
	.align		4
.L_13:
        /*001c*/ 	.word	index@(_Z18randomChoiceKernelPim)
        /*0020*/ 	.word	0x00000030
.L_14:


//--------------------- .nv.compat                --------------------------
	.section	.nv.compat,"",@"SHT_CUDA_COMPAT_INFO"
	.align	4
        /*0000*/ 	.byte	0x02, 0x09, 0x00, 0x00, 0x02, 0x02, 0x01, 0x00, 0x02, 0x05, 0x05, 0x00, 0x03, 0x07, 0x01, 0x01
        /*0010*/ 	.byte	0x02, 0x03, 0x00, 0x00, 0x02, 0x06, 0x01, 0x00, 0x04, 0x0b, 0x08, 0x00, 0x09, 0x00, 0x00, 0x00
        /*0020*/ 	.byte	0x00, 0x00, 0x00, 0x00


//--------------------- .nv.info._Z18randomChoiceKernelPim --------------------------
	.section	.nv.info._Z18randomChoiceKernelPim,"",@"SHT_CUDA_INFO"
	.sectionflags	@""
	.align	4


	//----- nvinfo : EIATTR_CUDA_API_VERSION
	.align		4
        /*0000*/ 	.byte	0x04, 0x37
        /*0002*/ 	.short	(.L_16 - .L_15)
.L_15:
        /*0004*/ 	.word	0x00000082


	//----- nvinfo : EIATTR_KPARAM_INFO
	.align		4
.L_16:
        /*0008*/ 	.byte	0x04, 0x17
        /*000a*/ 	.short	(.L_18 - .L_17)
.L_17:
        /*000c*/ 	.word	0x00000000
        /*0010*/ 	.short	0x0001
        /*0012*/ 	.short	0x0008
        /*0014*/ 	.byte	0x00, 0xf0, 0x21, 0x00


	//----- nvinfo : EIATTR_KPARAM_INFO
	.align		4
.L_18:
        /*0018*/ 	.byte	0x04, 0x17
        /*001a*/ 	.short	(.L_20 - .L_19)
.L_19:
        /*001c*/ 	.word	0x00000000
        /*0020*/ 	.short	0x0000
        /*0022*/ 	.short	0x0000
        /*0024*/ 	.byte	0x00, 0xf5, 0x21, 0x00


	//----- nvinfo : EIATTR_SPARSE_MMA_MASK
	.align		4
.L_20:
        /*0028*/ 	.byte	0x03, 0x50
        /*002a*/ 	.short	0x0000


	//----- nvinfo : EIATTR_MAXREG_COUNT
	.align		4
        /*002c*/ 	.byte	0x03, 0x1b
        /*002e*/ 	.short	0x00ff


	//----- nvinfo : EIATTR_MERCURY_ISA_VERSION
	.align		4
        /*0030*/ 	.byte	0x03, 0x5f
        /*0032*/ 	.short	0x0101


	//----- nvinfo : EIATTR_VRC_CTA_INIT_COUNT
	.align		4
        /*0034*/ 	.byte	0x02, 0x4a
	.zero		1
	.zero		1


	//----- nvinfo : EIATTR_EXIT_INSTR_OFFSETS
	.align		4
        /*0038*/ 	.byte	0x04, 0x1c
        /*003a*/ 	.short	(.L_22 - .L_21)


	//   ....[0]....
.L_21:
        /*003c*/ 	.word	0x00000070


	//   ....[1]....
        /*0040*/ 	.word	0x000027f0


	//----- nvinfo : EIATTR_CRS_STACK_SIZE
	.align		4
.L_22:
        /*0044*/ 	.byte	0x04, 0x1e
        /*0046*/ 	.short	(.L_24 - .L_23)
.L_23:
        /*0048*/ 	.word	0x00000000


	//----- nvinfo : EIATTR_CBANK_PARAM_SIZE
	.align		4
.L_24:
        /*004c*/ 	.byte	0x03, 0x19
        /*004e*/ 	.short	0x0010


	//----- nvinfo : EIATTR_PARAM_CBANK
	.align		4
        /*0050*/ 	.byte	0x04, 0x0a
        /*0052*/ 	.short	(.L_26 - .L_25)
	.align		4
.L_25:
        /*0054*/ 	.word	index@(.nv.constant0._Z18randomChoiceKernelPim)
        /*0058*/ 	.short	0x0380
        /*005a*/ 	.short	0x0010


	//----- nvinfo : EIATTR_SW_WAR
	.align		4
.L_26:
        /*005c*/ 	.byte	0x04, 0x36
        /*005e*/ 	.short	(.L_28 - .L_27)
.L_27:
        /*0060*/ 	.word	0x00000008
.L_28:


//--------------------- .nv.callgraph             --------------------------
	.section	.nv.callgraph,"",@"SHT_CUDA_CALLGRAPH"
	.align	4
	.sectionentsize	8
	.align		4
        /*0000*/ 	.word	0x00000000
	.align		4
        /*0004*/ 	.word	0xffffffff
	.align		4
        /*0008*/ 	.word	0x00000000
	.align		4
        /*000c*/ 	.word	0xfffffffe
	.align		4
        /*0010*/ 	.word	0x00000000
	.align		4
        /*0014*/ 	.word	0xfffffffd
	.align		4
        /*0018*/ 	.word	0x00000000
	.align		4
        /*001c*/ 	.word	0xfffffffc


//--------------------- .nv.constant4             --------------------------
	.section	.nv.constant4,"a",@progbits
	.align	8
	.align		8
.nv.constant4:
        /*0000*/ 	.dword	precalc_xorwow_matrix
	.align		8
        /*0008*/ 	.dword	precalc_xorwow_offset_matrix
	.align		8
        /*0010*/ 	.dword	mrg32k3aM1
	.align		8
        /*0018*/ 	.dword	mrg32k3aM2
	.align		8
        /*0020*/ 	.dword	mrg32k3aM1SubSeq
	.align		8
        /*0028*/ 	.dword	mrg32k3aM2SubSeq
	.align		8
        /*0030*/ 	.dword	mrg32k3aM1Seq
	.align		8
        /*0038*/ 	.dword	mrg32k3aM2Seq


//--------------------- .nv.constant3             --------------------------
	.section	.nv.constant3,"a",@progbits
	.align	8
.nv.constant3:
	.type		__cr_lgamma_table,@object
	.size		__cr_lgamma_table,(.L_8 - __cr_lgamma_table)
__cr_lgamma_table:
        /*0000*/ 	.byte	0x00, 0x00, 0x00, 0x00, 0x00, 0x00, 0x00, 0x00, 0x00, 0x00, 0x00, 0x00, 0x00, 0x00, 0x00, 0x00
        /*0010*/ 	.byte	0xef, 0x39, 0xfa, 0xfe, 0x42, 0x2e, 0xe6, 0x3f, 0x02, 0x20, 0x2a, 0xfa, 0x0b, 0xab, 0xfc, 0x3f
        /*0020*/ 	.byte	0xf9, 0x2c, 0x92, 0x7c, 0xa7, 0x6c, 0x09, 0x40, 0xc9, 0x79, 0x44, 0x3c, 0x64, 0x26, 0x13, 0x40
        /*0030*/ 	.byte	0xca, 0x01, 0xcf, 0x3a, 0x27, 0x51, 0x1a, 0x40, 0x30, 0xcc, 0x2d, 0xf3, 0xe1, 0x0c, 0x21, 0x40
        /*0040*/ 	.byte	0x0d, 0xb7, 0xfc, 0x82, 0x8e, 0x35, 0x25, 0x40
.L_8:


//--------------------- .text._Z18randomChoiceKernelPim --------------------------
	.section	.text._Z18randomChoiceKernelPim,"ax",@progbits
	.align	128
        .global         _Z18randomChoiceKernelPim
        .type           _Z18randomChoiceKernelPim,@function
        .size           _Z18randomChoiceKernelPim,(.L_x_12 - _Z18randomChoiceKernelPim)
        .other          _Z18randomChoiceKernelPim,@"STO_CUDA_ENTRY STV_DEFAULT"
_Z18randomChoiceKernelPim:
.text._Z18randomChoiceKernelPim:
[----:B------:R-:W0:Y:S01]  /*0000*/  LDC R1, c[0x0][0x37c] ;  /* 0x0000df00ff017b82 */ /* 0x000e220000000800 */
[----:B------:R-:W1:Y:S07]  /*0010*/  S2R R3, SR_TID.X ;  /* 0x0000000000037919 */ /* 0x000e6e0000002100 */
[----:B------:R-:W1:Y:S01]  /*0020*/  S2UR UR4, SR_CTAID.X ;  /* 0x00000000000479c3 */ /* 0x000e620000002500 */
[----:B0-----:R-:W-:-:S07]  /*0030*/  VIADD R1, R1, 0xffffffd0 ;  /* 0xffffffd001017836 */ /* 0x001fce0000000000 */
[----:B------:R-:W1:Y:S02]  /*0040*/  LDC R10, c[0x0][0x360] ;  /* 0x0000d800ff0a7b82 */ /* 0x000e640000000800 */
[----:B-1----:R-:W-:-:S05]  /*0050*/  IMAD R10, R10, UR4, R3 ;  /* 0x000000040a0a7c24 */ /* 0x002fca000f8e0203 */
[----:B------:R-:W-:-:S13]  /*0060*/  ISETP.GT.AND P0, PT, R10, 0x9, PT ;  /* 0x000000090a00780c */ /* 0x000fda0003f04270 */
[----:B------:R-:W-:Y:S05]  /*0070*/  @P0 EXIT ;  /* 0x000000000000094d */ /* 0x000fea0003800000 */
[----:B------:R-:W0:Y:S01]  /*0080*/  LDC.64 R2, c[0x0][0x388] ;  /* 0x0000e200ff027b82 */ /* 0x000e220000000a00 */
[----:B------:R-:W-:Y:S01]  /*0090*/  ISETP.NE.AND P0, PT, R10, RZ, PT ;  /* 0x000000ff0a00720c */ /* 0x000fe20003f05270 */
[----:B------:R-:W1:Y:S01]  /*00a0*/  LDCU.64 UR6, c[0x0][0x358] ;  /* 0x00006b00ff0677ac */ /* 0x000e620008000a00 */
[----:B------:R-:W-:Y:S01]  /*00b0*/  BSSY.RECONVERGENT B0, `(.L_x_0) ;  /* 0x000025e000007945 */ /* 0x000fe20003800200 */
[----:B0-----:R-:W-:Y:S02]  /*00c0*/  LOP3.LUT R0, R2, 0xaad26b49, RZ, 0x3c, !PT ;  /* 0xaad26b4902007812 */ /* 0x001fe400078e3cff */
[----:B------:R-:W-:-:S03]  /*00d0*/  LOP3.LUT R2, R3, 0xf7dcefdd, RZ, 0x3c, !PT ;  /* 0xf7dcefdd03027812 */ /* 0x000fc600078e3cff */
[----:B------:R-:W-:Y:S02]  /*00e0*/  IMAD R0, R0, 0x4182bed5, RZ ;  /* 0x4182bed500007824 */ /* 0x000fe400078e02ff */
[----:B------:R-:W-:Y:S02]  /*00f0*/  IMAD R9, R2, -0x658354e5, RZ ;  /* 0x9a7cab1b02097824 */ /* 0x000fe400078e02ff */
[C---:B------:R-:W-:Y:S01]  /*0100*/  VIADD R5, R0.reuse, 0x583f19 ;  /* 0x00583f1900057836 */ /* 0x040fe20000000000 */
[C---:B------:R-:W-:Y:S01]  /*0110*/  LOP3.LUT R6, R0.reuse, 0x159a55e5, RZ, 0x3c, !PT ;  /* 0x159a55e500067812 */ /* 0x040fe200078e3cff */
[C---:B------:R-:W-:Y:S01]  /*0120*/  VIADD R3, R0.reuse, 0x75bcd15 ;  /* 0x075bcd1500037836 */ /* 0x040fe20000000000 */
[----:B------:R-:W-:Y:S01]  /*0130*/  IADD3 R2, PT, PT, R0, 0x64f0c9, R9 ;  /* 0x0064f0c900027810 */ /* 0x000fe20007ffe009 */
[C---:B------:R-:W-:Y:S01]  /*0140*/  VIADD R7, R9.reuse, 0x1f123bb5 ;  /* 0x1f123bb509077836 */ /* 0x040fe20000000000 */
[----:B------:R-:W-:Y:S02]  /*0150*/  LOP3.LUT R4, R9, 0x5491333, RZ, 0x3c, !PT ;  /* 0x0549133309047812 */ /* 0x000fe400078e3cff */
[----:B------:R-:W-:Y:S01]  /*0160*/  SHF.R.S32.HI R0, RZ, 0x1f, R10 ;  /* 0x0000001fff007819 */ /* 0x000fe2000001140a */
[----:B------:R0:W-:Y:S04]  /*0170*/  STL.64 [R1], R2 ;  /* 0x0000000201007387 */ /* 0x0001e80000100a00 */
[----:B------:R0:W-:Y:S04]  /*0180*/  STL.64 [R1+0x8], R6 ;  /* 0x0000080601007387 */ /* 0x0001e80000100a00 */
[----:B------:R0:W-:Y:S01]  /*0190*/  STL.64 [R1+0x10], R4 ;  /* 0x0000100401007387 */ /* 0x0001e20000100a00 */
[----:B-1----:R-:W-:Y:S05]  /*01a0*/  @!P0 BRA `(.L_x_1) ;  /* 0x0000002400388947 */ /* 0x002fea0003800000 */
[----:B------:R-:W-:Y:S02]  /*01b0*/  IMAD.MOV.U32 R13, RZ, RZ, R0 ;  /* 0x000000ffff0d7224 */ /* 0x000fe400078e0000 */
[----:B------:R-:W-:Y:S02]  /*01c0*/  IMAD.MOV.U32 R11, RZ, RZ, RZ ;  /* 0x000000ffff0b7224 */ /* 0x000fe400078e00ff */
[----:B0-----:R-:W-:-:S07]  /*01d0*/  IMAD.MOV.U32 R2, RZ, RZ, R10 ;  /* 0x000000ffff027224 */ /* 0x001fce00078e000a */
.L_x_10:
[----:B------:R-:W-:Y:S01]  /*01e0*/  LOP3.LUT R0, R2, 0x3, RZ, 0xc0, !PT ;  /* 0x0000000302007812 */ /* 0x000fe200078ec0ff */
[----:B------:R-:W-:Y:S03]  /*01f0*/  BSSY.RECONVERGENT B1, `(.L_x_2) ;  /* 0x0000243000017945 */ /* 0x000fe60003800200 */
[----:B------:R-:W-:-:S04]  /*0200*/  ISETP.NE.U32.AND P0, PT, R0, RZ, PT ;  /* 0x000000ff0000720c */ /* 0x000fc80003f05070 */
[----:B------:R-:W-:-:S13]  /*0210*/  ISETP.NE.AND.EX P0, PT, RZ, RZ, PT, P0 ;  /* 0x000000ffff00720c */ /* 0x000fda0003f05300 */
[----:B0-----:R-:W-:Y:S05]  /*0220*/  @!P0 BRA `(.L_x_3) ;  /* 0x0000002000fc8947 */ /* 0x001fea0003800000 */
[----:B------:R-:W0:Y:S01]  /*0230*/  LDC.64 R8, c[0x4][RZ] ;  /* 0x01000000ff087b82 */ /* 0x000e220000000a00 */
[----:B------:R-:W-:Y:S01]  /*0240*/  IMAD.MOV.U32 R0, RZ, RZ, RZ ;  /* 0x000000ffff007224 */ /* 0x000fe200078e00ff */
[----:B------:R-:W-:Y:S02]  /*0250*/  CS2R R4, SRZ ;  /* 0x0000000000047805 */ /* 0x000fe4000001ff00 */
[----:B------:R-:W-:Y:S01]  /*0260*/  CS2R R6, SRZ ;  /* 0x0000000000067805 */ /* 0x000fe2000001ff00 */
[----:B------:R-:W-:Y:S02]  /*0270*/  IMAD.MOV.U32 R3, RZ, RZ, RZ ;  /* 0x000000ffff037224 */ /* 0x000fe400078e00ff */
[----:B0-----:R-:W-:-:S07]  /*0280*/  IMAD.WIDE.U32 R8, R11, 0xc80, R8 ;  /* 0x00000c800b087825 */ /* 0x001fce00078e0008 */
.L_x_5:
[----:B------:R-:W-:-:S06]  /*0290*/  IMAD R12, R0, 0x4, R1 ;  /* 0x00000004000c7824 */ /* 0x000fcc00078e0201 */
[----:B------:R-:W5:Y:S01]  /*02a0*/  LDL R12, [R12+0x4] ;  /* 0x000004000c0c7983 */ /* 0x000f620000100800 */
[----:B------:R-:W-:-:S05]  /*02b0*/  UMOV UR4, URZ ;  /* 0x000000ff00047c82 */ /* 0x000fca0008000000 */
.L_x_4:
[----:B-----5:R-:W-:Y:S01]  /*02c0*/  SHF.R.U32.HI R22, RZ, UR4, R12 ;  /* 0x00000004ff167c19 */ /* 0x020fe2000801160c */
[----:B------:R-:W-:-:S03]  /*02d0*/  IMAD.SHL.U32 R14, R0, 0x20, RZ ;  /* 0x00000020000e7824 */ /* 0x000fc600078e00ff */
[----:B------:R-:W-:Y:S01]  /*02e0*/  LOP3.LUT R15, R22, 0x1, RZ, 0xc0, !PT ;  /* 0x00000001160f7812 */ /* 0x000fe200078ec0ff */
[----:B------:R-:W-:-:S03]  /*02f0*/  VIADD R14, R14, UR4 ;  /* 0x000000040e0e7c36 */ /* 0x000fc60008000000 */
[----:B------:R-:W-:Y:S01]  /*0300*/  ISETP.NE.U32.AND P0, PT, R15, 0x1, PT ;  /* 0x000000010f00780c */ /* 0x000fe20003f05070 */
[----:B------:R-:W-:-:S03]  /*0310*/  IMAD R15, R14, 0x5, RZ ;  /* 0x000000050e0f7824 */ /* 0x000fc600078e02ff */
[----:B------:R-:W-:Y:S01]  /*0320*/  R2P PR, R22, 0x7e ;  /* 0x0000007e16007804 */ /* 0x000fe20000000000 */
[----:B------:R-:W-:-:S08]  /*0330*/  IMAD.WIDE.U32 R14, R15, 0x4, R8 ;  /* 0x000000040f0e7825 */ /* 0x000fd000078e0008 */
[----:B------:R-:W2:Y:S04]  /*0340*/  @!P0 LDG.E R16, desc[UR6][R14.64+0x10] ;  /* 0x000010060e108981 */ /* 0x000ea8000c1e1900 */
[----:B------:R-:W3:Y:S04]  /*0350*/  @P1 LDG.E R18, desc[UR6][R14.64+0x24] ;  /* 0x000024060e121981 */ /* 0x000ee8000c1e1900 */
[----:B------:R-:W4:Y:S04]  /*0360*/  @P2 LDG.E R20, desc[UR6][R14.64+0x38] ;  /* 0x000038060e142981 */ /* 0x000f28000c1e1900 */
[----:B------:R-:W4:Y:S04]  /*0370*/  @P3 LDG.E R24, desc[UR6][R14.64+0x4c] ;  /* 0x00004c060e183981 */ /* 0x000f28000c1e1900 */
[----:B------:R-:W4:Y:S04]  /*0380*/  @P4 LDG.E R26, desc[UR6][R14.64+0x60] ;  /* 0x000060060e1a4981 */ /* 0x000f28000c1e1900 */
[----:B------:R-:W4:Y:S04]  /*0390*/  @!P0 LDG.E R17, desc[UR6][R14.64+0x4] ;  /* 0x000004060e118981 */ /* 0x000f28000c1e1900 */
[----:B------:R-:W4:Y:S04]  /*03a0*/  @!P0 LDG.E R19, desc[UR6][R14.64+0xc] ;  /* 0x00000c060e138981 */ /* 0x000f28000c1e1900 */
[----:B------:R-:W4:Y:S04]  /*03b0*/  @P1 LDG.E R21, desc[UR6][R14.64+0x18] ;  /* 0x000018060e151981 */ /* 0x000f28000c1e1900 */
[----:B------:R-:W4:Y:S04]  /*03c0*/  @P3 LDG.E R23, desc[UR6][R14.64+0x40] ;  /* 0x000040060e173981 */ /* 0x000f28000c1e1900 */
[----:B------:R-:W4:Y:S04]  /*03d0*/  @P5 LDG.E R25, desc[UR6][R14.64+0x70] ;  /* 0x000070060e195981 */ /* 0x000f28000c1e1900 */
[----:B------:R-:W4:Y:S01]  /*03e0*/  @P6 LDG.E R28, desc[UR6][R14.64+0x88] ;  /* 0x000088060e1c6981 */ /* 0x000f22000c1e1900 */
[----:B--2---:R-:W-:-:S03]  /*03f0*/  @!P0 LOP3.LUT R5, R5, R16, RZ, 0x3c, !PT ;  /* 0x0000001005058212 */ /* 0x004fc600078e3cff */
[----:B------:R-:W2:Y:S01]  /*0400*/  @!P0 LDG.E R16, desc[UR6][R14.64] ;  /* 0x000000060e108981 */ /* 0x000ea2000c1e1900 */
[----:B---3--:R-:W-:-:S03]  /*0410*/  @P1 LOP3.LUT R5, R5, R18, RZ, 0x3c, !PT ;  /* 0x0000001205051212 */ /* 0x008fc600078e3cff */
[----:B------:R-:W3:Y:S01]  /*0420*/  @!P0 LDG.E R18, desc[UR6][R14.64+0x8] ;  /* 0x000008060e128981 */ /* 0x000ee2000c1e1900 */
[----:B----4-:R-:W-:-:S03]  /*0430*/  @P2 LOP3.LUT R5, R5, R20, RZ, 0x3c, !PT ;  /* 0x0000001405052212 */ /* 0x010fc600078e3cff */
[----:B------:R-:W4:Y:S01]  /*0440*/  @P1 LDG.E R20, desc[UR6][R14.64+0x14] ;  /* 0x000014060e141981 */ /* 0x000f22000c1e1900 */
[----:B------:R-:W-:-:S03]  /*0450*/  @P3 LOP3.LUT R5, R5, R24, RZ, 0x3c, !PT ;  /* 0x0000001805053212 */ /* 0x000fc600078e3cff */
[----:B------:R-:W4:Y:S01]  /*0460*/  @P5 LDG.E R24, desc[UR6][R14.64+0x74] ;  /* 0x000074060e185981 */ /* 0x000f22000c1e1900 */
[----:B------:R-:W-:-:S03]  /*0470*/  @P4 LOP3.LUT R5, R5, R26, RZ, 0x3c, !PT ;  /* 0x0000001a05054212 */ /* 0x000fc600078e3cff */
[----:B------:R-:W4:Y:S01]  /*0480*/  @P3 LDG.E R26, desc[UR6][R14.64+0x44] ;  /* 0x000044060e1a3981 */ /* 0x000f22000c1e1900 */
[----:B------:R-:W-:-:S03]  /*0490*/  @!P0 LOP3.LUT R6, R6, R17, RZ, 0x3c, !PT ;  /* 0x0000001106068212 */ /* 0x000fc600078e3cff */
[----:B------:R-:W4:Y:S01]  /*04a0*/  @P1 LDG.E R17, desc[UR6][R14.64+0x20] ;  /* 0x000020060e111981 */ /* 0x000f22000c1e1900 */
[----:B------:R-:W-:-:S03]  /*04b0*/  @!P0 LOP3.LUT R4, R4, R19, RZ, 0x3c, !PT ;  /* 0x0000001304048212 */ /* 0x000fc600078e3cff */
[----:B------:R-:W4:Y:S01]  /*04c0*/  @P2 LDG.E R19, desc[UR6][R14.64+0x2c] ;  /* 0x00002c060e132981 */ /* 0x000f22000c1e1900 */
[----:B------:R-:W-:-:S03]  /*04d0*/  @P1 LOP3.LUT R6, R6, R21, RZ, 0x3c, !PT ;  /* 0x0000001506061212 */ /* 0x000fc600078e3cff */
[----:B------:R-:W4:Y:S01]  /*04e0*/  @P2 LDG.E R21, desc[UR6][R14.64+0x34] ;  /* 0x000034060e152981 */ /* 0x000f22000c1e1900 */
[----:B--2---:R-:W-:-:S03]  /*04f0*/  @!P0 LOP3.LUT R3, R3, R16, RZ, 0x3c, !PT ;  /* 0x0000001003038212 */ /* 0x004fc600078e3cff */
[----:B------:R-:W2:Y:S01]  /*0500*/  @P1 LDG.E R16, desc[UR6][R14.64+0x1c] ;  /* 0x00001c060e101981 */ /* 0x000ea2000c1e1900 */
[----:B---3--:R-:W-:-:S03]  /*0510*/  @!P0 LOP3.LUT R7, R7, R18, RZ, 0x3c, !PT ;  /* 0x0000001207078212 */ /* 0x008fc600078e3cff */
[----:B------:R-:W3:Y:S01]  /*0520*/  @P2 LDG.E R18, desc[UR6][R14.64+0x28] ;  /* 0x000028060e122981 */ /* 0x000ee2000c1e1900 */
[----:B----4-:R-:W-:-:S03]  /*0530*/  @P1 LOP3.LUT R3, R3, R20, RZ, 0x3c, !PT ;  /* 0x0000001403031212 */ /* 0x010fc600078e3cff */
[----:B------:R-:W4:Y:S01]  /*0540*/  @P2 LDG.E R20, desc[UR6][R14.64+0x30] ;  /* 0x000030060e142981 */ /* 0x000f22000c1e1900 */
[----:B------:R-:W-:-:S03]  /*0550*/  @P5 LOP3.LUT R5, R5, R24, RZ, 0x3c, !PT ;  /* 0x0000001805055212 */ /* 0x000fc600078e3cff */
[----:B------:R-:W4:Y:S01]  /*0560*/  @P3 LDG.E R24, desc[UR6][R14.64+0x3c] ;  /* 0x00003c060e183981 */ /* 0x000f22000c1e1900 */
[----:B------:R-:W-:-:S03]  /*0570*/  @P1 LOP3.LUT R4, R4, R17, RZ, 0x3c, !PT ;  /* 0x0000001104041212 */ /* 0x000fc600078e3cff */
[----:B------:R-:W4:Y:S01]  /*0580*/  @P3 LDG.E R17, desc[UR6][R14.64+0x48] ;  /* 0x000048060e113981 */ /* 0x000f22000c1e1900 */
[----:B------:R-:W-:-:S03]  /*0590*/  @P2 LOP3.LUT R6, R6, R19, RZ, 0x3c, !PT ;  /* 0x0000001306062212 */ /* 0x000fc600078e3cff */
[----:B------:R-:W4:Y:S01]  /*05a0*/  @P4 LDG.E R19, desc[UR6][R14.64+0x54] ;  /* 0x000054060e134981 */ /* 0x000f22000c1e1900 */
[----:B------:R-:W-:Y:S02]  /*05b0*/  @P2 LOP3.LUT R4, R4, R21, RZ, 0x3c, !PT ;  /* 0x0000001504042212 */ /* 0x000fe400078e3cff */
[----:B------:R-:W-:Y:S01]  /*05c0*/  @P3 LOP3.LUT R6, R6, R23, RZ, 0x3c, !PT ;  /* 0x0000001706063212 */ /* 0x000fe200078e3cff */
[----:B------:R-:W4:Y:S04]  /*05d0*/  @P4 LDG.E R21, desc[UR6][R14.64+0x5c] ;  /* 0x00005c060e154981 */ /* 0x000f28000c1e1900 */
[----:B------:R-:W4:Y:S01]  /*05e0*/  @P5 LDG.E R23, desc[UR6][R14.64+0x68] ;  /* 0x000068060e175981 */ /* 0x000f22000c1e1900 */
[----:B--2---:R-:W-:-:S03]  /*05f0*/  @P1 LOP3.LUT R7, R7, R16, RZ, 0x3c, !PT ;  /* 0x0000001007071212 */ /* 0x004fc600078e3cff */
[----:B------:R-:W2:Y:S01]  /*0600*/  @P4 LDG.E R16, desc[UR6][R14.64+0x50] ;  /* 0x000050060e104981 */ /* 0x000ea2000c1e1900 */
[----:B---3--:R-:W-:-:S03]  /*0610*/  @P2 LOP3.LUT R3, R3, R18, RZ, 0x3c, !PT ;  /* 0x0000001203032212 */ /* 0x008fc600078e3cff */
[----:B------:R-:W3:Y:S01]  /*0620*/  @P4 LDG.E R18, desc[UR6][R14.64+0x58] ;  /* 0x000058060e124981 */ /* 0x000ee2000c1e1900 */
[----:B----4-:R-:W-:-:S03]  /*0630*/  @P2 LOP3.LUT R7, R7, R20, RZ, 0x3c, !PT ;  /* 0x0000001407072212 */ /* 0x010fc600078e3cff */
[----:B------:R-:W4:Y:S01]  /*0640*/  @P5 LDG.E R20, desc[UR6][R14.64+0x64] ;  /* 0x000064060e145981 */ /* 0x000f22000c1e1900 */
[----:B------:R-:W-:-:S03]  /*0650*/  @P3 LOP3.LUT R3, R3, R24, RZ, 0x3c, !PT ;  /* 0x0000001803033212 */ /* 0x000fc600078e3cff */
[----:B------:R-:W4:Y:S01]  /*0660*/  @P5 LDG.E R24, desc[UR6][R14.64+0x6c] ;  /* 0x00006c060e185981 */ /* 0x000f22000c1e1900 */
[----:B------:R-:W-:Y:S02]  /*0670*/  LOP3.LUT P0, RZ, R22, 0x80, RZ, 0xc0, !PT ;  /* 0x0000008016ff7812 */ /* 0x000fe4000780c0ff */
[----:B------:R-:W-:Y:S02]  /*0680*/  @P3 LOP3.LUT R7, R7, R26, RZ, 0x3c, !PT ;  /* 0x0000001a07073212 */ /* 0x000fe400078e3cff */
[----:B------:R-:W-:Y:S02]  /*0690*/  @P3 LOP3.LUT R4, R4, R17, RZ, 0x3c, !PT ;  /* 0x0000001104043212 */ /* 0x000fe400078e3cff */
[----:B------:R-:W4:Y:S01]  /*06a0*/  @P6 LDG.E R17, desc[UR6][R14.64+0x7c] ;  /* 0x00007c060e116981 */ /* 0x000f22000c1e1900 */
[----:B------:R-:W-:-:S03]  /*06b0*/  @P4 LOP3.LUT R6, R6, R19, RZ, 0x3c, !PT ;  /* 0x0000001306064212 */ /* 0x000fc600078e3cff */
[----:B------:R-:W4:Y:S01]  /*06c0*/  @P6 LDG.E R19, desc[UR6][R14.64+0x84] ;  /* 0x000084060e136981 */ /* 0x000f22000c1e1900 */
[----:B------:R-:W-:-:S03]  /*06d0*/  @P4 LOP3.LUT R4, R4, R21, RZ, 0x3c, !PT ;  /* 0x0000001504044212 */ /* 0x000fc600078e3cff */
[----:B------:R-:W4:Y:S01]  /*06e0*/  @P0 LDG.E R26, desc[UR6][R14.64+0x9c] ;  /* 0x00009c060e1a0981 */ /* 0x000f22000c1e1900 */
[----:B------:R-:W-:-:S03]  /*06f0*/  @P5 LOP3.LUT R6, R6, R23, RZ, 0x3c, !PT ;  /* 0x0000001706065212 */ /* 0x000fc600078e3cff */
        /* <DEDUP_REMOVED lines=10> */
[----:B------:R-:W-:Y:S02]  /*07a0*/  @P5 LOP3.LUT R4, R4, R25, RZ, 0x3c, !PT ;  /* 0x0000001904045212 */ /* 0x000fe400078e3cff */
[----:B------:R-:W-:Y:S02]  /*07b0*/  @P6 LOP3.LUT R5, R5, R28, RZ, 0x3c, !PT ;  /* 0x0000001c05056212 */ /* 0x000fe400078e3cff */
[----:B------:R-:W-:Y:S02]  /*07c0*/  @P6 LOP3.LUT R6, R6, R17, RZ, 0x3c, !PT ;  /* 0x0000001106066212 */ /* 0x000fe400078e3cff */
[----:B------:R-:W-:Y:S02]  /*07d0*/  @P6 LOP3.LUT R4, R4, R19, RZ, 0x3c, !PT ;  /* 0x0000001304046212 */ /* 0x000fe400078e3cff */
[----:B------:R-:W-:Y:S02]  /*07e0*/  @P0 LOP3.LUT R5, R5, R26, RZ, 0x3c, !PT ;  /* 0x0000001a05050212 */ /* 0x000fe400078e3cff */
[----:B------:R-:W-:-:S02]  /*07f0*/  @P0 LOP3.LUT R6, R6, R21, RZ, 0x3c, !PT ;  /* 0x0000001506060212 */ /* 0x000fc400078e3cff */
[----:B------:R-:W-:Y:S02]  /*0800*/  @P0 LOP3.LUT R4, R4, R23, RZ, 0x3c, !PT ;  /* 0x0000001704040212 */ /* 0x000fe400078e3cff */
[----:B--2---:R-:W-:Y:S02]  /*0810*/  @P6 LOP3.LUT R3, R3, R16, RZ, 0x3c, !PT ;  /* 0x0000001003036212 */ /* 0x004fe400078e3cff */
[----:B---3--:R-:W-:Y:S02]  /*0820*/  @P6 LOP3.LUT R7, R7, R18, RZ, 0x3c, !PT ;  /* 0x0000001207076212 */ /* 0x008fe400078e3cff */
[----:B----4-:R-:W-:Y:S02]  /*0830*/  @P0 LOP3.LUT R3, R3, R20, RZ, 0x3c, !PT ;  /* 0x0000001403030212 */ /* 0x010fe400078e3cff */
[----:B------:R-:W-:Y:S02]  /*0840*/  @P0 LOP3.LUT R7, R7, R24, RZ, 0x3c, !PT ;  /* 0x0000001807070212 */ /* 0x000fe400078e3cff */
[----:B------:R-:W-:-:S13]  /*0850*/  R2P PR, R22.B1, 0x7f ;  /* 0x0000007f16007804 */ /* 0x000fda0000001000 */
[----:B------:R-:W2:Y:S04]  /*0860*/  @P0 LDG.E R18, desc[UR6][R14.64+0xa0] ;  /* 0x0000a0060e120981 */ /* 0x000ea8000c1e1900 */
[----:B------:R-:W3:Y:S04]  /*0870*/  @P0 LDG.E R19, desc[UR6][R14.64+0xa4] ;  /* 0x0000a4060e130981 */ /* 0x000ee8000c1e1900 */
[----:B------:R-:W4:Y:S04]  /*0880*/  @P0 LDG.E R20, desc[UR6][R14.64+0xa8] ;  /* 0x0000a8060e140981 */ /* 0x000f28000c1e1900 */
[----:B------:R-:W4:Y:S04]  /*0890*/  @P0 LDG.E R21, desc[UR6][R14.64+0xac] ;  /* 0x0000ac060e150981 */ /* 0x000f28000c1e1900 */
[----:B------:R-:W4:Y:S04]  /*08a0*/  @P0 LDG.E R24, desc[UR6][R14.64+0xb0] ;  /* 0x0000b0060e180981 */ /* 0x000f28000c1e1900 */
[----:B------:R-:W4:Y:S04]  /*08b0*/  @P1 LDG.E R16, desc[UR6][R14.64+0xbc] ;  /* 0x0000bc060e101981 */ /* 0x000f28000c1e1900 */
[----:B------:R-:W4:Y:S04]  /*08c0*/  @P1 LDG.E R26, desc[UR6][R14.64+0xb4] ;  /* 0x0000b4060e1a1981 */ /* 0x000f28000c1e1900 */
        /* <DEDUP_REMOVED lines=11> */
[----:B------:R-:W-:Y:S01]  /*0980*/  LOP3.LUT P0, RZ, R22, 0x8000, RZ, 0xc0, !PT ;  /* 0x0000800016ff7812 */ /* 0x000fe2000780c0ff */
[----:B------:R-:W4:Y:S01]  /*0990*/  @P2 LDG.E R24, desc[UR6][R14.64+0xd8] ;  /* 0x0000d8060e182981 */ /* 0x000f22000c1e1900 */
[----:B------:R-:W-:-:S03]  /*09a0*/  @P1 LOP3.LUT R7, R7, R16, RZ, 0x3c, !PT ;  /* 0x0000001007071212 */ /* 0x000fc600078e3cff */
[----:B------:R-:W4:Y:S01]  /*09b0*/  @P2 LDG.E R22, desc[UR6][R14.64+0xd0] ;  /* 0x0000d0060e162981 */ /* 0x000f22000c1e1900 */
[----:B------:R-:W-:-:S03]  /*09c0*/  @P1 LOP3.LUT R3, R3, R26, RZ, 0x3c, !PT ;  /* 0x0000001a03031212 */ /* 0x000fc600078e3cff */
[----:B------:R-:W4:Y:S01]  /*09d0*/  @P3 LDG.E R16, desc[UR6][R14.64+0xe4] ;  /* 0x0000e4060e103981 */ /* 0x000f22000c1e1900 */
[----:B------:R-:W-:-:S03]  /*09e0*/  @P1 LOP3.LUT R6, R6, R23, RZ, 0x3c, !PT ;  /* 0x0000001706061212 */ /* 0x000fc600078e3cff */
[----:B------:R-:W4:Y:S01]  /*09f0*/  @P3 LDG.E R26, desc[UR6][R14.64+0xdc] ;  /* 0x0000dc060e1a3981 */ /* 0x000f22000c1e1900 */
[----:B------:R-:W-:-:S03]  /*0a00*/  @P1 LOP3.LUT R4, R4, R17, RZ, 0x3c, !PT ;  /* 0x0000001104041212 */ /* 0x000fc600078e3cff */
        /* <DEDUP_REMOVED lines=43> */
[----:B------:R-:W-:-:S04]  /*0cc0*/  UIADD3 UR4, UPT, UPT, UR4, 0x10, URZ ;  /* 0x0000001004047890 */ /* 0x000fc8000fffe0ff */
[----:B------:R-:W-:Y:S01]  /*0cd0*/  UISETP.NE.AND UP0, UPT, UR4, 0x20, UPT ;  /* 0x000000200400788c */ /* 0x000fe2000bf05270 */
[----:B--2---:R-:W-:Y:S02]  /*0ce0*/  @P5 LOP3.LUT R5, R5, R18, RZ, 0x3c, !PT ;  /* 0x0000001205055212 */ /* 0x004fe400078e3cff */
[----:B---3--:R-:W-:Y:S02]  /*0cf0*/  @P6 LOP3.LUT R6, R6, R19, RZ, 0x3c, !PT ;  /* 0x0000001306066212 */ /* 0x008fe400078e3cff */
[----:B----4-:R-:W-:Y:S02]  /*0d00*/  @P6 LOP3.LUT R3, R3, R20, RZ, 0x3c, !PT ;  /* 0x0000001403036212 */ /* 0x010fe400078e3cff */
[----:B------:R-:W-:Y:S02]  /*0d10*/  @P6 LOP3.LUT R4, R4, R21, RZ, 0x3c, !PT ;  /* 0x0000001504046212 */ /* 0x000fe400078e3cff */
[----:B------:R-:W-:Y:S02]  /*0d20*/  @P6 LOP3.LUT R7, R7, R22, RZ, 0x3c, !PT ;  /* 0x0000001607076212 */ /* 0x000fe400078e3cff */
[----:B------:R-:W-:-:S02]  /*0d30*/  @P6 LOP3.LUT R5, R5, R16, RZ, 0x3c, !PT ;  /* 0x0000001005056212 */ /* 0x000fc400078e3cff */
[----:B------:R-:W-:Y:S02]  /*0d40*/  @P0 LOP3.LUT R3, R3, R24, RZ, 0x3c, !PT ;  /* 0x0000001803030212 */ /* 0x000fe400078e3cff */
[----:B------:R-:W-:Y:S02]  /*0d50*/  @P0 LOP3.LUT R5, R5, R28, RZ, 0x3c, !PT ;  /* 0x0000001c05050212 */ /* 0x000fe400078e3cff */
[----:B------:R-:W-:Y:S02]  /*0d60*/  @P0 LOP3.LUT R7, R7, R26, RZ, 0x3c, !PT ;  /* 0x0000001a07070212 */ /* 0x000fe400078e3cff */
[----:B------:R-:W-:Y:S02]  /*0d70*/  @P0 LOP3.LUT R4, R4, R23, RZ, 0x3c, !PT ;  /* 0x0000001704040212 */ /* 0x000fe400078e3cff */
[----:B------:R-:W-:Y:S01]  /*0d80*/  @P0 LOP3.LUT R6, R6, R17, RZ, 0x3c, !PT ;  /* 0x0000001106060212 */ /* 0x000fe200078e3cff */
[----:B------:R-:W-:Y:S06]  /*0d90*/  BRA.U UP0, `(.L_x_4) ;  /* 0xfffffff500487547 */ /* 0x000fec000b83ffff */
[----:B------:R-:W-:-:S05]  /*0da0*/  VIADD R0, R0, 0x1 ;  /* 0x0000000100007836 */ /* 0x000fca0000000000 */
[----:B------:R-:W-:-:S13]  /*0db0*/  ISETP.NE.AND P0, PT, R0, 0x5, PT ;  /* 0x000000050000780c */ /* 0x000fda0003f05270 */
[----:B------:R-:W-:Y:S05]  /*0dc0*/  @P0 BRA `(.L_x_5) ;  /* 0xfffffff400300947 */ /* 0x000fea000383ffff */
[----:B------:R-:W-:Y:S01]  /*0dd0*/  LOP3.LUT R0, R2, 0x3, RZ, 0xc0, !PT ;  /* 0x0000000302007812 */ /* 0x000fe200078ec0ff */
[----:B------:R0:W-:Y:S03]  /*0de0*/  STL.64 [R1+0x8], R6 ;  /* 0x0000080601007387 */ /* 0x0001e60000100a00 */
[----:B------:R-:W-:Y:S01]  /*0df0*/  ISETP.NE.U32.AND P0, PT, R0, 0x1, PT ;  /* 0x000000010000780c */ /* 0x000fe20003f05070 */
[----:B------:R0:W-:Y:S03]  /*0e00*/  STL.64 [R1+0x10], R4 ;  /* 0x0000100401007387 */ /* 0x0001e60000100a00 */
[----:B------:R-:W-:Y:S01]  /*0e10*/  ISETP.NE.AND.EX P0, PT, RZ, RZ, PT, P0 ;  /* 0x000000ffff00720c */ /* 0x000fe20003f05300 */
[----:B------:R0:W-:-:S12]  /*0e20*/  STL [R1+0x4], R3 ;  /* 0x0000040301007387 */ /* 0x0001d80000100800 */
[----:B0-----:R-:W-:Y:S05]  /*0e30*/  @!P0 BRA `(.L_x_3) ;  /* 0x0000001400f88947 */ /* 0x001fea0003800000 */
[----:B------:R-:W-:Y:S01]  /*0e40*/  UMOV UR4, URZ ;  /* 0x000000ff00047c82 */ /* 0x000fe20008000000 */
[----:B------:R-:W-:Y:S01]  /*0e50*/  IMAD.MOV.U32 R0, RZ, RZ, RZ ;  /* 0x000000ffff007224 */ /* 0x000fe200078e00ff */
[----:B------:R-:W-:Y:S01]  /*0e60*/  CS2R R6, SRZ ;  /* 0x0000000000067805 */ /* 0x000fe2000001ff00 */
[----:B------:R-:W-:Y:S02]  /*0e70*/  IMAD.MOV.U32 R4, RZ, RZ, RZ ;  /* 0x000000ffff047224 */ /* 0x000fe400078e00ff */
[----:B------:R-:W-:Y:S02]  /*0e80*/  IMAD.MOV.U32 R3, RZ, RZ, RZ ;  /* 0x000000ffff037224 */ /* 0x000fe400078e00ff */
[----:B------:R-:W-:-:S07]  /*0e90*/  IMAD.U32 R5, RZ, RZ, UR4 ;  /* 0x00000004ff057e24 */ /* 0x000fce000f8e00ff */
.L_x_7:
[----:B------:R-:W-:-:S06]  /*0ea0*/  IMAD R12, R0, 0x4, R1 ;  /* 0x00000004000c7824 */ /* 0x000fcc00078e0201 */
[----:B------:R-:W5:Y:S01]  /*0eb0*/  LDL R12, [R12+0x4] ;  /* 0x000004000c0c7983 */ /* 0x000f620000100800 */
[----:B------:R-:W-:-:S05]  /*0ec0*/  UMOV UR4, URZ ;  /* 0x000000ff00047c82 */ /* 0x000fca0008000000 */
.L_x_6:
        /* <DEDUP_REMOVED lines=180> */
[----:B------:R0:W-:Y:S03]  /*1a10*/  STL [R1+0x4], R3 ;  /* 0x0000040301007387 */ /* 0x0001e60000100800 */
[----:B------:R-:W-:Y:S01]  /*1a20*/  ISETP.NE.AND.EX P0, PT, RZ, RZ, PT, P0 ;  /* 0x000000ffff00720c */ /* 0x000fe20003f05300 */
[----:B------:R0:W-:-:S12]  /*1a30*/  STL.64 [R1+0x10], R4 ;  /* 0x0000100401007387 */ /* 0x0001d80000100a00 */
[----:B0-----:R-:W-:Y:S05]  /*1a40*/  @P0 BRA `(.L_x_3) ;  /* 0x0000000800f40947 */ /* 0x001fea0003800000 */
[----:B------:R-:W-:Y:S01]  /*1a50*/  UMOV UR4, URZ ;  /* 0x000000ff00047c82 */ /* 0x000fe20008000000 */
[----:B------:R-:W-:Y:S01]  /*1a60*/  IMAD.MOV.U32 R0, RZ, RZ, RZ ;  /* 0x000000ffff007224 */ /* 0x000fe200078e00ff */
[----:B------:R-:W-:Y:S01]  /*1a70*/  CS2R R6, SRZ ;  /* 0x0000000000067805 */ /* 0x000fe2000001ff00 */
[----:B------:R-:W-:Y:S02]  /*1a80*/  IMAD.MOV.U32 R4, RZ, RZ, RZ ;  /* 0x000000ffff047224 */ /* 0x000fe400078e00ff */
[----:B------:R-:W-:Y:S02]  /*1a90*/  IMAD.MOV.U32 R3, RZ, RZ, RZ ;  /* 0x000000ffff037224 */ /* 0x000fe400078e00ff */
[----:B------:R-:W-:-:S07]  /*1aa0*/  IMAD.U32 R5, RZ, RZ, UR4 ;  /* 0x00000004ff057e24 */ /* 0x000fce000f8e00ff */
.L_x_9:
[----:B------:R-:W-:-:S06]  /*1ab0*/  IMAD R12, R0, 0x4, R1 ;  /* 0x00000004000c7824 */ /* 0x000fcc00078e0201 */
[----:B------:R-:W5:Y:S01]  /*1ac0*/  LDL R12, [R12+0x4] ;  /* 0x000004000c0c7983 */ /* 0x000f620000100800 */
[----:B------:R-:W-:-:S05]  /*1ad0*/  UMOV UR4, URZ ;  /* 0x000000ff00047c82 */ /* 0x000fca0008000000 */
.L_x_8:
        /* <DEDUP_REMOVED lines=177> */
[----:B------:R0:W-:Y:S04]  /*25f0*/  STL.64 [R1+0x8], R6 ;  /* 0x0000080601007387 */ /* 0x0001e80000100a00 */
[----:B------:R0:W-:Y:S04]  /*2600*/  STL [R1+0x4], R3 ;  /* 0x0000040301007387 */ /* 0x0001e80000100800 */
[----:B------:R0:W-:Y:S02]  /*2610*/  STL.64 [R1+0x10], R4 ;  /* 0x0000100401007387 */ /* 0x0001e40000100a00 */
.L_x_3:
[----:B------:R-:W-:Y:S05]  /*2620*/  BSYNC.RECONVERGENT B1 ;  /* 0x0000000000017941 */ /* 0x000fea0003800200 */
.L_x_2:
[C---:B------:R-:W-:Y:S01]  /*2630*/  ISETP.GT.U32.AND P0, PT, R2.reuse, 0x3, PT ;  /* 0x000000030200780c */ /* 0x040fe20003f04070 */
[----:B------:R-:W-:Y:S01]  /*2640*/  VIADD R11, R11, 0x1 ;  /* 0x000000010b0b7836 */ /* 0x000fe20000000000 */
[--C-:B------:R-:W-:Y:S02]  /*2650*/  SHF.R.U64 R2, R2, 0x2, R13.reuse ;  /* 0x0000000202027819 */ /* 0x100fe4000000120d */
[----:B------:R-:W-:Y:S02]  /*2660*/  ISETP.GT.U32.AND.EX P0, PT, R13, RZ, PT, P0 ;  /* 0x000000ff0d00720c */ /* 0x000fe40003f04100 */
[----:B------:R-:W-:-:S11]  /*2670*/  SHF.R.U32.HI R13, RZ, 0x2, R13 ;  /* 0x00000002ff0d7819 */ /* 0x000fd6000001160d */
[----:B------:R-:W-:Y:S05]  /*2680*/  @P0 BRA `(.L_x_10) ;  /* 0xffffffd800d40947 */ /* 0x000fea000383ffff */
.L_x_1:
[----:B------:R-:W-:Y:S05]  /*2690*/  BSYNC.RECONVERGENT B0 ;  /* 0x0000000000007941 */ /* 0x000fea0003800200 */
.L_x_0:
[----:B0-----:R-:W0:Y:S01]  /*26a0*/  LDC.64 R6, c[0x0][0x388] ;  /* 0x0000e200ff067b82 */ /* 0x001e220000000a00 */
[----:B------:R-:W-:Y:S01]  /*26b0*/  SHF.R.U32.HI R0, RZ, 0x2, R3 ;  /* 0x00000002ff007819 */ /* 0x000fe20000011603 */
[----:B------:R-:W1:Y:S03]  /*26c0*/  LDCU.64 UR4, c[0x0][0x380] ;  /* 0x00007000ff0477ac */ /* 0x000e660008000a00 */
[----:B------:R-:W-:Y:S01]  /*26d0*/  LOP3.LUT R0, R0, R3, RZ, 0x3c, !PT ;  /* 0x0000000300007212 */ /* 0x000fe200078e3cff */
[----:B------:R-:W-:-:S04]  /*26e0*/  IMAD.SHL.U32 R3, R5, 0x10, RZ ;  /* 0x0000001005037824 */ /* 0x000fc800078e00ff */
[----:B------:R-:W-:-:S05]  /*26f0*/  IMAD.SHL.U32 R2, R0, 0x2, RZ ;  /* 0x0000000200027824 */ /* 0x000fca00078e00ff */
[----:B------:R-:W-:-:S04]  /*2700*/  LOP3.LUT R2, R0, R2, R3, 0x96, !PT ;  /* 0x0000000200027212 */ /* 0x000fc800078e9603 */
[----:B------:R-:W-:Y:S02]  /*2710*/  LOP3.LUT R2, R2, R5, RZ, 0x3c, !PT ;  /* 0x0000000502027212 */ /* 0x000fe400078e3cff */
[----:B0-----:R-:W-:Y:S02]  /*2720*/  LOP3.LUT R6, R6, 0xaad26b49, RZ, 0x3c, !PT ;  /* 0xaad26b4906067812 */ /* 0x001fe400078e3cff */
[----:B------:R-:W-:-:S03]  /*2730*/  LOP3.LUT R7, R7, 0xf7dcefdd, RZ, 0x3c, !PT ;  /* 0xf7dcefdd07077812 */ /* 0x000fc600078e3cff */
[----:B------:R-:W-:Y:S02]  /*2740*/  IMAD R6, R6, 0x4182bed5, RZ ;  /* 0x4182bed506067824 */ /* 0x000fe400078e02ff */
[----:B------:R-:W-:-:S05]  /*2750*/  IMAD R7, R7, -0x658354e5, RZ ;  /* 0x9a7cab1b07077824 */ /* 0x000fca00078e02ff */
[----:B------:R-:W-:-:S04]  /*2760*/  IADD3 R7, PT, PT, R6, 0x64f0c9, R7 ;  /* 0x0064f0c906077810 */ /* 0x000fc80007ffe007 */
[----:B------:R-:W-:Y:S02]  /*2770*/  IADD3 R0, PT, PT, R7, 0x587c5, R2 ;  /* 0x000587c507007810 */ /* 0x000fe40007ffe002 */
[----:B------:R-:W-:Y:S02]  /*2780*/  SHF.R.S32.HI R7, RZ, 0x1f, R10 ;  /* 0x0000001fff077819 */ /* 0x000fe4000001140a */
[----:B-1----:R-:W-:Y:S01]  /*2790*/  LEA R2, P0, R10, UR4, 0x2 ;  /* 0x000000040a027c11 */ /* 0x002fe2000f8010ff */
[----:B------:R-:W-:-:S05]  /*27a0*/  IMAD.HI.U32 R3, R0, -0x55555555, RZ ;  /* 0xaaaaaaab00037827 */ /* 0x000fca00078e00ff */
[----:B------:R-:W-:Y:S02]  /*27b0*/  SHF.R.U32.HI R5, RZ, 0x1, R3 ;  /* 0x00000001ff057819 */ /* 0x000fe40000011603 */
[----:B------:R-:W-:-:S03]  /*27c0*/  LEA.HI.X R3, R10, UR5, R7, 0x2, P0 ;  /* 0x000000050a037c11 */ /* 0x000fc600080f1407 */
[----:B------:R-:W-:-:S05]  /*27d0*/  IMAD R5, R5, -0x3, R0 ;  /* 0xfffffffd05057824 */ /* 0x000fca00078e0200 */
[----:B------:R-:W-:Y:S01]  /*27e0*/  STG.E desc[UR6][R2.64], R5 ;  /* 0x0000000502007986 */ /* 0x000fe2000c101906 */
[----:B------:R-:W-:Y:S05]  /*27f0*/  EXIT ;  /* 0x000000000000794d */ /* 0x000fea0003800000 */
.L_x_11:
[----:B------:R-:W-:-:S00]  /*2800*/  BRA `(.L_x_11) ;  /* 0xfffffffc00fc7947 */ /* 0x000fc0000383ffff */
[----:B------:R-:W-:-:S00]  /*2810*/  NOP ;  /* 0x0000000000007918 */ /* 0x000fc00000000000 */
        /* <DEDUP_REMOVED lines=14> */
.L_x_12:


//--------------------- .nv.global.init           --------------------------
	.section	.nv.global.init,"aw",@progbits
	.align	4
.nv.global.init:
	.type		mrg32k3aM1SubSeq,@object
	.size		mrg32k3aM1SubSeq,(mrg32k3aM2SubSeq - mrg32k3aM1SubSeq)
mrg32k3aM1SubSeq:
        /*0000*/ 	.byte	0x0b, 0xcc, 0xee, 0x04, 0x73, 0x29, 0x8b, 0x6f, 0xf6, 0x53, 0x03, 0xf6, 0x23, 0xf6, 0xea, 0xda
        /* <DEDUP_REMOVED lines=125> */
	.type		mrg32k3aM2SubSeq,@object
	.size		mrg32k3aM2SubSeq,(mrg32k3aM1 - mrg32k3aM2SubSeq)
mrg32k3aM2SubSeq:
        /* <DEDUP_REMOVED lines=126> */
	.type		mrg32k3aM1,@object
	.size		mrg32k3aM1,(mrg32k3aM1Seq - mrg32k3aM1)
mrg32k3aM1:
        /* <DEDUP_REMOVED lines=144> */
	.type		mrg32k3aM1Seq,@object
	.size		mrg32k3aM1Seq,(mrg32k3aM2 - mrg32k3aM1Seq)
mrg32k3aM1Seq:
        /* <DEDUP_REMOVED lines=144> */
	.type		mrg32k3aM2,@object
	.size		mrg32k3aM2,(mrg32k3aM2Seq - mrg32k3aM2)
mrg32k3aM2:
        /* <DEDUP_REMOVED lines=144> */
	.type		mrg32k3aM2Seq,@object
	.size		mrg32k3aM2Seq,(precalc_xorwow_matrix - mrg32k3aM2Seq)
mrg32k3aM2Seq:
        /* <DEDUP_REMOVED lines=144> */
	.type		precalc_xorwow_matrix,@object
	.size		precalc_xorwow_matrix,(precalc_xorwow_offset_matrix - precalc_xorwow_matrix)
precalc_xorwow_matrix:
        /* <DEDUP_REMOVED lines=6400> */
	.type		precalc_xorwow_offset_matrix,@object
	.size		precalc_xorwow_offset_matrix,(.L_1 - precalc_xorwow_offset_matrix)
precalc_xorwow_offset_matrix:
        /* <DEDUP_REMOVED lines=6400> */
.L_1:


//--------------------- .nv.shared.reserved.0     --------------------------
	.section	.nv.shared.reserved.0,"aw",@nobits
	.weak		__nv_reservedSMEM_offset_0_alias
	.size		__nv_reservedSMEM_offset_0_alias, 0, 64
	.other		__nv_reservedSMEM_offset_0_alias,@"STO_CUDA_RESERVED_SHARED STV_DEFAULT"
__nv_reservedSMEM_offset_0_alias:
	.zero		0
	.zero		64


//--------------------- .nv.constant0._Z18randomChoiceKernelPim --------------------------
	.section	.nv.constant0._Z18randomChoiceKernelPim,"a",@progbits
	.sectionflags	@""
	.align	4
.nv.constant0._Z18randomChoiceKernelPim:
	.zero		912


//--------------------- SYMBOLS --------------------------

	.type		.nv.reservedSmem.offset0,@object
	.size		.nv.reservedSmem.offset0,0x4
